.version 7.0
.target sm_50 // enough for my Titan X
.address_size 64

// This is just matmul_big_blocks_v4.ptx with a different loading
// pattern from B to leverage vectorized loads.

.visible .entry bigBlocksMatmulV5 (
    .param .u64 ptrA,
    .param .u64 ptrB,
    .param .u64 ptrOut,
    .param .u32 numBlocks
) {
    .reg .pred %p0;
    .reg .u64 %dtmp<2>;
    .reg .u32 %stmp<5>;

    .reg .u32 %innerOffset<8>;
    .reg .u32 %sharedAddress<8>;

    // Attributes of the thread/CTA.
    .reg .u32 %tidX;
    .reg .u32 %tidY;
    .reg .u64 %ctaX;
    .reg .u64 %ctaY;

    // Arguments
    .reg .u64 %ptrA;
    .reg .u64 %ptrB;
    .reg .u64 %ptrOut;
    .reg .u32 %numBlocks;

    // Loaded vector from A and B
    .reg .f32 %colA<8>;
    .reg .f32 %rowB<8>;
    // Accumulated output block to sync across threads at the end.
    .reg .f32 %outBlock<64>;

    // Outer-loop variable.
    .reg .u64 %i;

    // Cache of our column in A, to be broadcast within each warp.
    .reg .f32 %loadedA<8>;

    // Cache of current 32x64 block loaded from global memory.
    // The entries are strided to avoid shared memory bank
    // conflicts.
    .shared .align 4 .f32 loadedB[2048];

    ld.param.u64 %ptrA, [ptrA];
    ld.param.u64 %ptrB, [ptrB];
    ld.param.u64 %ptrOut, [ptrOut];
    ld.param.u32 %numBlocks, [numBlocks];

    mov.u32 %tidX, %tid.x;
    mov.u32 %tidY, %tid.y;
    cvt.u64.u32 %ctaX, %ctaid.x;
    cvt.u64.u32 %ctaY, %ctaid.y;

    // Zero-out accumulation registers (this was auto-generated).
    mov.f32 %outBlock0, 0.0;
    mov.f32 %outBlock1, 0.0;
    mov.f32 %outBlock2, 0.0;
    mov.f32 %outBlock3, 0.0;
    mov.f32 %outBlock4, 0.0;
    mov.f32 %outBlock5, 0.0;
    mov.f32 %outBlock6, 0.0;
    mov.f32 %outBlock7, 0.0;
    mov.f32 %outBlock8, 0.0;
    mov.f32 %outBlock9, 0.0;
    mov.f32 %outBlock10, 0.0;
    mov.f32 %outBlock11, 0.0;
    mov.f32 %outBlock12, 0.0;
    mov.f32 %outBlock13, 0.0;
    mov.f32 %outBlock14, 0.0;
    mov.f32 %outBlock15, 0.0;
    mov.f32 %outBlock16, 0.0;
    mov.f32 %outBlock17, 0.0;
    mov.f32 %outBlock18, 0.0;
    mov.f32 %outBlock19, 0.0;
    mov.f32 %outBlock20, 0.0;
    mov.f32 %outBlock21, 0.0;
    mov.f32 %outBlock22, 0.0;
    mov.f32 %outBlock23, 0.0;
    mov.f32 %outBlock24, 0.0;
    mov.f32 %outBlock25, 0.0;
    mov.f32 %outBlock26, 0.0;
    mov.f32 %outBlock27, 0.0;
    mov.f32 %outBlock28, 0.0;
    mov.f32 %outBlock29, 0.0;
    mov.f32 %outBlock30, 0.0;
    mov.f32 %outBlock31, 0.0;
    mov.f32 %outBlock32, 0.0;
    mov.f32 %outBlock33, 0.0;
    mov.f32 %outBlock34, 0.0;
    mov.f32 %outBlock35, 0.0;
    mov.f32 %outBlock36, 0.0;
    mov.f32 %outBlock37, 0.0;
    mov.f32 %outBlock38, 0.0;
    mov.f32 %outBlock39, 0.0;
    mov.f32 %outBlock40, 0.0;
    mov.f32 %outBlock41, 0.0;
    mov.f32 %outBlock42, 0.0;
    mov.f32 %outBlock43, 0.0;
    mov.f32 %outBlock44, 0.0;
    mov.f32 %outBlock45, 0.0;
    mov.f32 %outBlock46, 0.0;
    mov.f32 %outBlock47, 0.0;
    mov.f32 %outBlock48, 0.0;
    mov.f32 %outBlock49, 0.0;
    mov.f32 %outBlock50, 0.0;
    mov.f32 %outBlock51, 0.0;
    mov.f32 %outBlock52, 0.0;
    mov.f32 %outBlock53, 0.0;
    mov.f32 %outBlock54, 0.0;
    mov.f32 %outBlock55, 0.0;
    mov.f32 %outBlock56, 0.0;
    mov.f32 %outBlock57, 0.0;
    mov.f32 %outBlock58, 0.0;
    mov.f32 %outBlock59, 0.0;
    mov.f32 %outBlock60, 0.0;
    mov.f32 %outBlock61, 0.0;
    mov.f32 %outBlock62, 0.0;
    mov.f32 %outBlock63, 0.0;

    // Cached offset for reads in our inner block.
    // We can store the inner offset helper as ((tid.x//4)*4 + k) % 32.
    and.b32 %innerOffset0, %tidX, 0x1C;
    add.u32 %innerOffset1, %innerOffset0, 4;
    add.u32 %innerOffset2, %innerOffset0, 8;
    add.u32 %innerOffset3, %innerOffset0, 12;
    add.u32 %innerOffset4, %innerOffset0, 16;
    add.u32 %innerOffset5, %innerOffset0, 20;
    add.u32 %innerOffset6, %innerOffset0, 24;
    add.u32 %innerOffset7, %innerOffset0, 28;
    and.b32 %innerOffset1, %innerOffset1, 31;
    and.b32 %innerOffset2, %innerOffset2, 31;
    and.b32 %innerOffset3, %innerOffset3, 31;
    and.b32 %innerOffset4, %innerOffset4, 31;
    and.b32 %innerOffset5, %innerOffset5, 31;
    and.b32 %innerOffset6, %innerOffset6, 31;
    and.b32 %innerOffset7, %innerOffset7, 31;

    // Cached offsets for writing into our shared memory block.
    // For storing into shared memory, we use a shifted pattern to avoid
    // bank conflicts, making the indexing logic more complicated.
    // Each rank stores two sequential floats from shared memory, looping
    // over inner index j in [0, 1] and outer index i in [0, 3]:
    //     loadedB[((2*tid.x + 2*i + tid.x//16 + j)%8 + (tid.x//4)*8 + tid.y*64 + i*8*64]
    // We can maintain stmp1 = 4*( (2*tid.x + i*2 + tid.x//16 + j) % 8 )
    // and stmp2 = 4*((tid.x//4)*8 + tid.y*64 + i*8*64)
    shl.b32 %stmp1, %tidX, 1; // tid.x * 2
    shr.b32 %stmp2, %tidX, 4; // tid.x // 16
    add.u32 %stmp1, %stmp1, %stmp2;
    and.b32 %stmp1, %stmp1, 7;
    shl.b32 %stmp1, %stmp1, 2; // stmp1 = 4*((2*tid.x + tid.x//16) % 8)

    shr.b32 %stmp2, %tidX, 2;
    shl.b32 %stmp2, %stmp2, 3;
    shl.b32 %stmp3, %tidY, 6;
    add.u32 %stmp2, %stmp2, %stmp3; // (tid.x//4)*8 + tid.y*64
    shl.b32 %stmp2, %stmp2, 2; // 4*((tid.x//4)*8 + tid.y*64)
    mov.u32 %stmp3, loadedB;
    add.u32 %stmp2, %stmp2, %stmp3; // &loadedB[(tid.x//4)*8 + tid.y*64]

    // i=0
    // j=0
    add.u32 %sharedAddress0, %stmp2, %stmp1;
    // j=1
    add.u32 %stmp3, %stmp1, 4;
    and.b32 %stmp3, %stmp3, 31;
    add.u32 %sharedAddress1, %stmp2, %stmp3;
    // offsets
    add.u32 %stmp1, %stmp1, 8;
    add.u32 %stmp2, %stmp2, 2048;
    // i=1
    // j=0
    and.b32 %stmp1, %stmp1, 31; // we might have incremented it and not AND'd
    add.u32 %sharedAddress2, %stmp2, %stmp1;
    // j=1
    add.u32 %stmp3, %stmp1, 4;
    and.b32 %stmp3, %stmp3, 31;
    add.u32 %sharedAddress3, %stmp2, %stmp3;
    // offsets
    add.u32 %stmp1, %stmp1, 8;
    add.u32 %stmp2, %stmp2, 2048;
    // i=2
    // j=0
    and.b32 %stmp1, %stmp1, 31; // we might have incremented it and not AND'd
    add.u32 %sharedAddress4, %stmp2, %stmp1;
    // j=1
    add.u32 %stmp3, %stmp1, 4;
    and.b32 %stmp3, %stmp3, 31;
    add.u32 %sharedAddress5, %stmp2, %stmp3;
    // offsets
    add.u32 %stmp1, %stmp1, 8;
    add.u32 %stmp2, %stmp2, 2048;
    // i=3
    // j=0
    and.b32 %stmp1, %stmp1, 31; // we might have incremented it and not AND'd
    add.u32 %sharedAddress6, %stmp2, %stmp1;
    // j=1
    add.u32 %stmp3, %stmp1, 4;
    and.b32 %stmp3, %stmp3, 31;
    add.u32 %sharedAddress7, %stmp2, %stmp3;

    mov.u64 %i, 0;
loop_start:
    // Load the region of A into registers across the block.
    // We will go from j=0 to j=8 of the following:
    //   A[i*32 + tid.x + numBlocks*64*(ctaid.y*64 + tid.y*8 + j)]
    // = A[i*32 + tid.x + numBlocks*64*(ctaid.y*64 + tid.y*8) + j*numBlocks*64]
    shl.b64 %dtmp1, %ctaY, 6; // ctaid.y*64
    cvt.u64.u32 %dtmp0, %tidY;
    shl.b64 %dtmp0, %dtmp0, 3;
    add.u64 %dtmp0, %dtmp0, %dtmp1; // tid.y*8 + ctaid.y*64
    cvt.u64.u32 %dtmp1, %numBlocks;
    mul.lo.u64 %dtmp0, %dtmp0, %dtmp1;
    shl.b64 %dtmp0, %dtmp0, 6; // 64*numBlocks*(ctaid.y*64+tid.y)
    cvt.u64.u32 %dtmp1, %tidX;
    add.u64 %dtmp0, %dtmp0, %dtmp1;
    shl.b64 %dtmp1, %i, 5; // i*32
    add.u64 %dtmp0, %dtmp0, %dtmp1; // i*32 + tid.x + 64*numBlocks*(ctaid.y*64+tid.y)
    shl.b64 %dtmp0, %dtmp0, 2; // byte offset instead of float offset
    mov.u64 %dtmp1, %ptrA;
    add.u64 %dtmp0, %dtmp0, %dtmp1;

    // Stride will be numBlocks*64*4 bytes.
    cvt.u64.u32 %dtmp1, %numBlocks;
    shl.b64 %dtmp1, %dtmp1, 8;

    ld.global.f32 %loadedA0, [%dtmp0];
    add.u64 %dtmp0, %dtmp0, %dtmp1;
    ld.global.f32 %loadedA1, [%dtmp0];
    add.u64 %dtmp0, %dtmp0, %dtmp1;
    ld.global.f32 %loadedA2, [%dtmp0];
    add.u64 %dtmp0, %dtmp0, %dtmp1;
    ld.global.f32 %loadedA3, [%dtmp0];
    add.u64 %dtmp0, %dtmp0, %dtmp1;
    ld.global.f32 %loadedA4, [%dtmp0];
    add.u64 %dtmp0, %dtmp0, %dtmp1;
    ld.global.f32 %loadedA5, [%dtmp0];
    add.u64 %dtmp0, %dtmp0, %dtmp1;
    ld.global.f32 %loadedA6, [%dtmp0];
    add.u64 %dtmp0, %dtmp0, %dtmp1;
    ld.global.f32 %loadedA7, [%dtmp0];
    add.u64 %dtmp0, %dtmp0, %dtmp1;

    // Loop over loads from global memory of B into shared memory.
    // We will first compute some offsets and strides to make this faster.
    //
    // In an outer loop, we iterate from i=0 to i=3 (inclusive),
    // loading two floats per thread.
    // Offset is B[64*ctaid.x + tid.x*2 + 64*numBlocks*(i*32+tid.y+i*8)]
    cvt.u64.u32 %dtmp0, %tidY;
    shl.b64 %dtmp1, %i, 5; // i*32
    add.u64 %dtmp0, %dtmp0, %dtmp1; // i*32 + tid.y
    cvt.u64.u32 %dtmp1, %numBlocks;
    mul.lo.u64 %dtmp0, %dtmp0, %dtmp1;
    shl.b64 %dtmp0, %dtmp0, 6; // 64*numBlocks*(i*32+tid.y)
    shl.b64 %dtmp1, %ctaX, 6; // ctaid.x*64
    add.u64 %dtmp0, %dtmp0, %dtmp1;
    cvt.u64.u32 %dtmp1, %tidX;
    shl.b64 %dtmp1, %dtmp1, 1; // tid.x*2
    add.u64 %dtmp0, %dtmp0, %dtmp1; // 64*ctaid.x + tid.x*2 + 32*numBlocks*(i*32+tid.y+stmp0*8)
    shl.b64 %dtmp0, %dtmp0, 2; // byte offset rather than float offset
    mov.u64 %dtmp1, %ptrB;
    add.u64 %dtmp0, %dtmp0, %dtmp1;

    // We store the load address stride in %dtmp1.
    // Our stride is 4*64*numBlocks*8 = 2048*numBlocks
    cvt.u64.u32 %dtmp1, %numBlocks;
    shl.b64 %dtmp1, %dtmp1, 11;

    // Avoid overwriting memory that is still being read.
    bar.sync 0;

    // Load all values, then store them into pre-computed addresses.
    ld.global.v2.f32 {%rowB0, %rowB1}, [%dtmp0];
    add.u64 %dtmp0, %dtmp0, %dtmp1;
    ld.global.v2.f32 {%rowB2, %rowB3}, [%dtmp0];
    add.u64 %dtmp0, %dtmp0, %dtmp1;
    ld.global.v2.f32 {%rowB4, %rowB5}, [%dtmp0];
    add.u64 %dtmp0, %dtmp0, %dtmp1;
    ld.global.v2.f32 {%rowB6, %rowB7}, [%dtmp0];
    st.shared.f32 [%sharedAddress0], %rowB0;
    st.shared.f32 [%sharedAddress1], %rowB1;
    st.shared.f32 [%sharedAddress2], %rowB2;
    st.shared.f32 [%sharedAddress3], %rowB3;
    st.shared.f32 [%sharedAddress4], %rowB4;
    st.shared.f32 [%sharedAddress5], %rowB5;
    st.shared.f32 [%sharedAddress6], %rowB6;
    st.shared.f32 [%sharedAddress7], %rowB7;

    // Wait for all copies to be complete.
    bar.sync 0;

    // We will loop from B-row j=0 to j=7, loading segments
    // of eight values k=0 to k=7 from B.
    // loadedB[(k+tid.x//4)%8 + 8*(tid.x%8) + j*64 + 8*64*(tid.x//8)]

    // Inner offset, which we cycle, is ((tid.x//4+k)%8)*4 = (tid.x//4 + k%8)*4.
    // We use our %innerOffset<8> registers to cache this.
    // Outer offset is (8*(tid.x%8) + j*64 + 8*64*(tid.x//8))*4
    // which we increment by 64*4=256 each loop, starting at
    //   (8*(tid.x%8) + 8*64*(tid.x//8))*4
    // = ((tid.x&7) << 5) + ((tid.x&0x18) << 8)

    // We can store the outer offset in stmp1, starting at j=0.
    // stmp1 = ((tid.x&7) << 5) + ((tid.x&0x18) << 8)
    and.b32 %stmp1, %tidX, 7;
    shl.b32 %stmp1, %stmp1, 5;
    and.b32 %stmp2, %tidX, 0x18;
    shl.b32 %stmp2, %stmp2, 8;
    add.u32 %stmp1, %stmp1, %stmp2;

    mov.u32 %stmp0, 0;
block_mul_loop_start:
    // We want the registers from warp rank 8*(tid.x//8) + stmp0
    and.b32 %stmp3, %tidX, 0x18;
    add.u32 %stmp3, %stmp3, %stmp0;
    shfl.sync.idx.b32 %colA0, %loadedA0, %stmp3, 0x1f, 0xffffffff;
    shfl.sync.idx.b32 %colA1, %loadedA1, %stmp3, 0x1f, 0xffffffff;
    shfl.sync.idx.b32 %colA2, %loadedA2, %stmp3, 0x1f, 0xffffffff;
    shfl.sync.idx.b32 %colA3, %loadedA3, %stmp3, 0x1f, 0xffffffff;
    shfl.sync.idx.b32 %colA4, %loadedA4, %stmp3, 0x1f, 0xffffffff;
    shfl.sync.idx.b32 %colA5, %loadedA5, %stmp3, 0x1f, 0xffffffff;
    shfl.sync.idx.b32 %colA6, %loadedA6, %stmp3, 0x1f, 0xffffffff;
    shfl.sync.idx.b32 %colA7, %loadedA7, %stmp3, 0x1f, 0xffffffff;

    // To load from B, we must increment stmp2 by 4 and modulo 8*4 eight times.
    // We offset by stmp1 + innerOffset<k>.
    mov.u32 %stmp3, loadedB;
    add.u32 %stmp3, %stmp3, %stmp1;
    add.u32 %stmp4, %stmp3, %innerOffset0;
    ld.shared.f32 %rowB0, [%stmp4];
    add.u32 %stmp4, %stmp3, %innerOffset1;
    ld.shared.f32 %rowB1, [%stmp4];
    add.u32 %stmp4, %stmp3, %innerOffset2;
    ld.shared.f32 %rowB2, [%stmp4];
    add.u32 %stmp4, %stmp3, %innerOffset3;
    ld.shared.f32 %rowB3, [%stmp4];
    add.u32 %stmp4, %stmp3, %innerOffset4;
    ld.shared.f32 %rowB4, [%stmp4];
    add.u32 %stmp4, %stmp3, %innerOffset5;
    ld.shared.f32 %rowB5, [%stmp4];
    add.u32 %stmp4, %stmp3, %innerOffset6;
    ld.shared.f32 %rowB6, [%stmp4];
    add.u32 %stmp4, %stmp3, %innerOffset7;
    ld.shared.f32 %rowB7, [%stmp4];

    // 8x8 outer product.
    //     for i in range(8):
    //         for j in range(8):
    //             print(f'fma.rn.f32 %outBlock{j+i*8}, %colA{i}, %rowB{j}, %outBlock{j+i*8};')
    fma.rn.f32 %outBlock0, %colA0, %rowB0, %outBlock0;
    fma.rn.f32 %outBlock1, %colA0, %rowB1, %outBlock1;
    fma.rn.f32 %outBlock2, %colA0, %rowB2, %outBlock2;
    fma.rn.f32 %outBlock3, %colA0, %rowB3, %outBlock3;
    fma.rn.f32 %outBlock4, %colA0, %rowB4, %outBlock4;
    fma.rn.f32 %outBlock5, %colA0, %rowB5, %outBlock5;
    fma.rn.f32 %outBlock6, %colA0, %rowB6, %outBlock6;
    fma.rn.f32 %outBlock7, %colA0, %rowB7, %outBlock7;
    fma.rn.f32 %outBlock8, %colA1, %rowB0, %outBlock8;
    fma.rn.f32 %outBlock9, %colA1, %rowB1, %outBlock9;
    fma.rn.f32 %outBlock10, %colA1, %rowB2, %outBlock10;
    fma.rn.f32 %outBlock11, %colA1, %rowB3, %outBlock11;
    fma.rn.f32 %outBlock12, %colA1, %rowB4, %outBlock12;
    fma.rn.f32 %outBlock13, %colA1, %rowB5, %outBlock13;
    fma.rn.f32 %outBlock14, %colA1, %rowB6, %outBlock14;
    fma.rn.f32 %outBlock15, %colA1, %rowB7, %outBlock15;
    fma.rn.f32 %outBlock16, %colA2, %rowB0, %outBlock16;
    fma.rn.f32 %outBlock17, %colA2, %rowB1, %outBlock17;
    fma.rn.f32 %outBlock18, %colA2, %rowB2, %outBlock18;
    fma.rn.f32 %outBlock19, %colA2, %rowB3, %outBlock19;
    fma.rn.f32 %outBlock20, %colA2, %rowB4, %outBlock20;
    fma.rn.f32 %outBlock21, %colA2, %rowB5, %outBlock21;
    fma.rn.f32 %outBlock22, %colA2, %rowB6, %outBlock22;
    fma.rn.f32 %outBlock23, %colA2, %rowB7, %outBlock23;
    fma.rn.f32 %outBlock24, %colA3, %rowB0, %outBlock24;
    fma.rn.f32 %outBlock25, %colA3, %rowB1, %outBlock25;
    fma.rn.f32 %outBlock26, %colA3, %rowB2, %outBlock26;
    fma.rn.f32 %outBlock27, %colA3, %rowB3, %outBlock27;
    fma.rn.f32 %outBlock28, %colA3, %rowB4, %outBlock28;
    fma.rn.f32 %outBlock29, %colA3, %rowB5, %outBlock29;
    fma.rn.f32 %outBlock30, %colA3, %rowB6, %outBlock30;
    fma.rn.f32 %outBlock31, %colA3, %rowB7, %outBlock31;
    fma.rn.f32 %outBlock32, %colA4, %rowB0, %outBlock32;
    fma.rn.f32 %outBlock33, %colA4, %rowB1, %outBlock33;
    fma.rn.f32 %outBlock34, %colA4, %rowB2, %outBlock34;
    fma.rn.f32 %outBlock35, %colA4, %rowB3, %outBlock35;
    fma.rn.f32 %outBlock36, %colA4, %rowB4, %outBlock36;
    fma.rn.f32 %outBlock37, %colA4, %rowB5, %outBlock37;
    fma.rn.f32 %outBlock38, %colA4, %rowB6, %outBlock38;
    fma.rn.f32 %outBlock39, %colA4, %rowB7, %outBlock39;
    fma.rn.f32 %outBlock40, %colA5, %rowB0, %outBlock40;
    fma.rn.f32 %outBlock41, %colA5, %rowB1, %outBlock41;
    fma.rn.f32 %outBlock42, %colA5, %rowB2, %outBlock42;
    fma.rn.f32 %outBlock43, %colA5, %rowB3, %outBlock43;
    fma.rn.f32 %outBlock44, %colA5, %rowB4, %outBlock44;
    fma.rn.f32 %outBlock45, %colA5, %rowB5, %outBlock45;
    fma.rn.f32 %outBlock46, %colA5, %rowB6, %outBlock46;
    fma.rn.f32 %outBlock47, %colA5, %rowB7, %outBlock47;
    fma.rn.f32 %outBlock48, %colA6, %rowB0, %outBlock48;
    fma.rn.f32 %outBlock49, %colA6, %rowB1, %outBlock49;
    fma.rn.f32 %outBlock50, %colA6, %rowB2, %outBlock50;
    fma.rn.f32 %outBlock51, %colA6, %rowB3, %outBlock51;
    fma.rn.f32 %outBlock52, %colA6, %rowB4, %outBlock52;
    fma.rn.f32 %outBlock53, %colA6, %rowB5, %outBlock53;
    fma.rn.f32 %outBlock54, %colA6, %rowB6, %outBlock54;
    fma.rn.f32 %outBlock55, %colA6, %rowB7, %outBlock55;
    fma.rn.f32 %outBlock56, %colA7, %rowB0, %outBlock56;
    fma.rn.f32 %outBlock57, %colA7, %rowB1, %outBlock57;
    fma.rn.f32 %outBlock58, %colA7, %rowB2, %outBlock58;
    fma.rn.f32 %outBlock59, %colA7, %rowB3, %outBlock59;
    fma.rn.f32 %outBlock60, %colA7, %rowB4, %outBlock60;
    fma.rn.f32 %outBlock61, %colA7, %rowB5, %outBlock61;
    fma.rn.f32 %outBlock62, %colA7, %rowB6, %outBlock62;
    fma.rn.f32 %outBlock63, %colA7, %rowB7, %outBlock63;

    // Offset in B gets incremented by 64*4 bytes.
    add.u32 %stmp1, %stmp1, 256;

    add.u32 %stmp0, %stmp0, 1;
    setp.lt.u32 %p0, %stmp0, 8;
    @%p0 bra block_mul_loop_start;
block_mul_loop_end:

    add.u64 %i, %i, 1;
    cvt.u64.u32 %dtmp0, %numBlocks;
    shl.b64 %dtmp0, %dtmp0, 1; // We have 64x64 blocks but loop with stride 32
    setp.lt.u64 %p0, %i, %dtmp0;
    @%p0 bra loop_start;
loop_end:

    // We will write continuous chunks of rows to ptrOut.
    // There are a total of 256 threads and 2048 floats to
    // write at a time, so we will perform 8 writes per thread
    // with a stride of 4 rows.
    //
    // The first out index is
    //     ptrOut[ctaid.x*64 + tid.x+((tid.y&1)*32) + (ctaid.y*64 + (tid.y//2))*numBlocks*64]
    //     ptrOut + 4*(ctaid.x*64 + tid.x+((tid.y&1)*32) + (ctaid.y*64 + (tid.y//2))*numBlocks*64)
    //     ptrOut + ctaid.x*256 + 4*(tid.x+((tid.y&1) << 5)) + ctaid.y*16384*numBlocks + (tid.y>>1)*numBlocks*256
    // and stride is
    //     numBlocks*64*4*4 = numBlocks*1024
    cvt.u64.u32 %dtmp1, %numBlocks;
    mul.lo.u64 %dtmp0, %dtmp1, %ctaY;
    shl.b64 %dtmp0, %dtmp0, 14;
    add.u64 %ptrOut, %ptrOut, %dtmp0; // A = ptrOut + ctaid.y*16384*numBlocks
    shr.b32 %stmp0, %tidY, 1;
    shl.b32 %stmp0, %stmp0, 8;
    cvt.u64.u32 %dtmp0, %stmp0;
    mul.lo.u64 %dtmp0, %dtmp0, %dtmp1;
    add.u64 %ptrOut, %ptrOut, %dtmp0; // B = A + (tid.y>>1)*numBlocks*256
    and.b32 %stmp0, %tidY, 1;
    shl.b32 %stmp0, %stmp0, 5;
    add.u32 %stmp0, %stmp0, %tidX;
    shl.b32 %stmp0, %stmp0, 2;
    cvt.u64.u32 %dtmp0, %stmp0;
    add.u64 %ptrOut, %ptrOut, %dtmp0; // C = A + B + 4*(tid.x+((tid.y&1) << 5))
    shl.b64 %dtmp0, %ctaX, 8;
    add.u64 %ptrOut, %ptrOut, %dtmp0; // D = A + B + C + ctaid.x*256
    shl.b64 %dtmp0, %dtmp1, 10; // stride is stored in dtmp0

    // Accumulate the output into shared memory and store it.
    // Our shared memory is half the size of our output block,
    // so we do two iterations over a loop.
    mov.u32 %stmp0, 0;
accumulate_loop:

    // We will reduce into loadedB, so we initially zero it out.
    bar.sync 0;
    shl.b32 %stmp1, %tidY, 5; // tid.y * 32
    add.u32 %stmp1, %stmp1, %tidX;
    shl.b32 %stmp1, %stmp1, 2; // (tid.y*32 + tid.x) * 4
    mov.u32 %stmp2, loadedB;
    add.u32 %stmp1, %stmp1, %stmp2;
    st.shared.f32 [%stmp1], 0.0;
    st.shared.f32 [%stmp1+1024], 0.0;
    st.shared.f32 [%stmp1+2048], 0.0;
    st.shared.f32 [%stmp1+3072], 0.0;
    st.shared.f32 [%stmp1+4096], 0.0;
    st.shared.f32 [%stmp1+5120], 0.0;
    st.shared.f32 [%stmp1+6144], 0.0;
    st.shared.f32 [%stmp1+7168], 0.0;
    bar.sync 0;

    // The top and bottom halves of the output take turns.
    // This means tid.y % 4 determines our output indices,
    // and tid.y // 4 determines our mask.
    and.b32 %stmp1, %tidY, 3; // tid.y % 4
    shr.b32 %stmp2, %tidY, 2; // tid.y // 4
    setp.eq.u32 %p0, %stmp0, %stmp2;

    // Output start offset is ((tid.x%8)*8 + (stmp1*8*64))*4
    @%p0 and.b32 %stmp2, %tidX, 0x7;
    @%p0 shl.b32 %stmp2, %stmp2, 5; // (tid.x % 8) * 8 * 4
    @%p0 shl.b32 %stmp3, %stmp1, 11; // stmp1*8*64*4
    @%p0 add.u32 %stmp2, %stmp2, %stmp3; // ((tid.x%8)*8 + (stmp1*8*64))*4
    @%p0 mov.u32 %stmp3, loadedB;
    @%p0 add.u32 %stmp2, %stmp2, %stmp3; // &loadedB[(tid.x%8)*8 + stmp1*8*64]

    // Column stride is 4 bytes
    // Row stride is 64*4 bytes
    //
    //     for i in range(8):
    //         for j in range(8):
    //             offset = j * 4 + i * 64 * 4
    //             idx = j + i * 8
    //             print(f"@%p0 atom.shared.add.f32 %colA0, [%stmp2+{offset}], %outBlock{idx};")
    //

    @%p0 atom.shared.add.f32 %colA0, [%stmp2+0], %outBlock0;
    @%p0 atom.shared.add.f32 %colA0, [%stmp2+4], %outBlock1;
    @%p0 atom.shared.add.f32 %colA0, [%stmp2+8], %outBlock2;
    @%p0 atom.shared.add.f32 %colA0, [%stmp2+12], %outBlock3;
    @%p0 atom.shared.add.f32 %colA0, [%stmp2+16], %outBlock4;
    @%p0 atom.shared.add.f32 %colA0, [%stmp2+20], %outBlock5;
    @%p0 atom.shared.add.f32 %colA0, [%stmp2+24], %outBlock6;
    @%p0 atom.shared.add.f32 %colA0, [%stmp2+28], %outBlock7;
    @%p0 atom.shared.add.f32 %colA0, [%stmp2+256], %outBlock8;
    @%p0 atom.shared.add.f32 %colA0, [%stmp2+260], %outBlock9;
    @%p0 atom.shared.add.f32 %colA0, [%stmp2+264], %outBlock10;
    @%p0 atom.shared.add.f32 %colA0, [%stmp2+268], %outBlock11;
    @%p0 atom.shared.add.f32 %colA0, [%stmp2+272], %outBlock12;
    @%p0 atom.shared.add.f32 %colA0, [%stmp2+276], %outBlock13;
    @%p0 atom.shared.add.f32 %colA0, [%stmp2+280], %outBlock14;
    @%p0 atom.shared.add.f32 %colA0, [%stmp2+284], %outBlock15;
    @%p0 atom.shared.add.f32 %colA0, [%stmp2+512], %outBlock16;
    @%p0 atom.shared.add.f32 %colA0, [%stmp2+516], %outBlock17;
    @%p0 atom.shared.add.f32 %colA0, [%stmp2+520], %outBlock18;
    @%p0 atom.shared.add.f32 %colA0, [%stmp2+524], %outBlock19;
    @%p0 atom.shared.add.f32 %colA0, [%stmp2+528], %outBlock20;
    @%p0 atom.shared.add.f32 %colA0, [%stmp2+532], %outBlock21;
    @%p0 atom.shared.add.f32 %colA0, [%stmp2+536], %outBlock22;
    @%p0 atom.shared.add.f32 %colA0, [%stmp2+540], %outBlock23;
    @%p0 atom.shared.add.f32 %colA0, [%stmp2+768], %outBlock24;
    @%p0 atom.shared.add.f32 %colA0, [%stmp2+772], %outBlock25;
    @%p0 atom.shared.add.f32 %colA0, [%stmp2+776], %outBlock26;
    @%p0 atom.shared.add.f32 %colA0, [%stmp2+780], %outBlock27;
    @%p0 atom.shared.add.f32 %colA0, [%stmp2+784], %outBlock28;
    @%p0 atom.shared.add.f32 %colA0, [%stmp2+788], %outBlock29;
    @%p0 atom.shared.add.f32 %colA0, [%stmp2+792], %outBlock30;
    @%p0 atom.shared.add.f32 %colA0, [%stmp2+796], %outBlock31;
    @%p0 atom.shared.add.f32 %colA0, [%stmp2+1024], %outBlock32;
    @%p0 atom.shared.add.f32 %colA0, [%stmp2+1028], %outBlock33;
    @%p0 atom.shared.add.f32 %colA0, [%stmp2+1032], %outBlock34;
    @%p0 atom.shared.add.f32 %colA0, [%stmp2+1036], %outBlock35;
    @%p0 atom.shared.add.f32 %colA0, [%stmp2+1040], %outBlock36;
    @%p0 atom.shared.add.f32 %colA0, [%stmp2+1044], %outBlock37;
    @%p0 atom.shared.add.f32 %colA0, [%stmp2+1048], %outBlock38;
    @%p0 atom.shared.add.f32 %colA0, [%stmp2+1052], %outBlock39;
    @%p0 atom.shared.add.f32 %colA0, [%stmp2+1280], %outBlock40;
    @%p0 atom.shared.add.f32 %colA0, [%stmp2+1284], %outBlock41;
    @%p0 atom.shared.add.f32 %colA0, [%stmp2+1288], %outBlock42;
    @%p0 atom.shared.add.f32 %colA0, [%stmp2+1292], %outBlock43;
    @%p0 atom.shared.add.f32 %colA0, [%stmp2+1296], %outBlock44;
    @%p0 atom.shared.add.f32 %colA0, [%stmp2+1300], %outBlock45;
    @%p0 atom.shared.add.f32 %colA0, [%stmp2+1304], %outBlock46;
    @%p0 atom.shared.add.f32 %colA0, [%stmp2+1308], %outBlock47;
    @%p0 atom.shared.add.f32 %colA0, [%stmp2+1536], %outBlock48;
    @%p0 atom.shared.add.f32 %colA0, [%stmp2+1540], %outBlock49;
    @%p0 atom.shared.add.f32 %colA0, [%stmp2+1544], %outBlock50;
    @%p0 atom.shared.add.f32 %colA0, [%stmp2+1548], %outBlock51;
    @%p0 atom.shared.add.f32 %colA0, [%stmp2+1552], %outBlock52;
    @%p0 atom.shared.add.f32 %colA0, [%stmp2+1556], %outBlock53;
    @%p0 atom.shared.add.f32 %colA0, [%stmp2+1560], %outBlock54;
    @%p0 atom.shared.add.f32 %colA0, [%stmp2+1564], %outBlock55;
    @%p0 atom.shared.add.f32 %colA0, [%stmp2+1792], %outBlock56;
    @%p0 atom.shared.add.f32 %colA0, [%stmp2+1796], %outBlock57;
    @%p0 atom.shared.add.f32 %colA0, [%stmp2+1800], %outBlock58;
    @%p0 atom.shared.add.f32 %colA0, [%stmp2+1804], %outBlock59;
    @%p0 atom.shared.add.f32 %colA0, [%stmp2+1808], %outBlock60;
    @%p0 atom.shared.add.f32 %colA0, [%stmp2+1812], %outBlock61;
    @%p0 atom.shared.add.f32 %colA0, [%stmp2+1816], %outBlock62;
    @%p0 atom.shared.add.f32 %colA0, [%stmp2+1820], %outBlock63;

    bar.sync 0;

    // All threads collaborate to copy this shared memory block
    // into the output pointer.
    // Our offset to read is 4*(tid.x+((tid.y&1)*32) + (tid.y//2)*64)
    // Our stride in loadedB is 256*4 bytes = 1024.
    and.b32 %stmp1, %tidY, 1;
    shl.b32 %stmp1, %stmp1, 5;
    add.u32 %stmp1, %stmp1, %tidX;
    shl.b32 %stmp1, %stmp1, 2; // 4*(tid.x + ((tid.y&1) << 5))
    shr.b32 %stmp2, %tidY, 1;
    shl.b32 %stmp2, %stmp2, 8; // (tid.y//2)*64*4
    add.u32 %stmp1, %stmp1, %stmp2;
    mov.u32 %stmp2, loadedB;
    add.u32 %stmp1, %stmp1, %stmp2;

    ld.shared.f32 %colA0, [%stmp1+0];
    st.global.f32 [%ptrOut], %colA0;
    add.u64 %ptrOut, %ptrOut, %dtmp0;
    ld.shared.f32 %colA0, [%stmp1+1024];
    st.global.f32 [%ptrOut], %colA0;
    add.u64 %ptrOut, %ptrOut, %dtmp0;
    ld.shared.f32 %colA0, [%stmp1+2048];
    st.global.f32 [%ptrOut], %colA0;
    add.u64 %ptrOut, %ptrOut, %dtmp0;
    ld.shared.f32 %colA0, [%stmp1+3072];
    st.global.f32 [%ptrOut], %colA0;
    add.u64 %ptrOut, %ptrOut, %dtmp0;
    ld.shared.f32 %colA0, [%stmp1+4096];
    st.global.f32 [%ptrOut], %colA0;
    add.u64 %ptrOut, %ptrOut, %dtmp0;
    ld.shared.f32 %colA0, [%stmp1+5120];
    st.global.f32 [%ptrOut], %colA0;
    add.u64 %ptrOut, %ptrOut, %dtmp0;
    ld.shared.f32 %colA0, [%stmp1+6144];
    st.global.f32 [%ptrOut], %colA0;
    add.u64 %ptrOut, %ptrOut, %dtmp0;
    ld.shared.f32 %colA0, [%stmp1+7168];
    st.global.f32 [%ptrOut], %colA0;
    add.u64 %ptrOut, %ptrOut, %dtmp0;

    add.u32 %stmp0, %stmp0, 1;
    setp.lt.u32 %p0, %stmp0, 2;
    @%p0 bar.sync 0;
    @%p0 bra accumulate_loop;
accumulate_loop_end:

    ret;
}


// ===== COMPILED SASS (sm_100) =====

	.target	sm_100

	.elftype	@"ET_EXEC"


//--------------------- .note.nv.tkinfo           --------------------------
	.section	.note.nv.tkinfo,"",@"SHT_NOTE"
	.sectionflags	@"SHF_NOTE_NV_TKINFO"
	.tkinfo
        /*0018*/ 	.word	0x00000002
        /*0030*/ 	.string	""
        /*0030*/ 	.string	"ptxas"
        /*0030*/ 	.string	"Cuda compilation tools, release 13.0, V13.0.88"
        /*0030*/ 	.string	"Build cuda_13.0.r13.0/compiler.36424714_0"
        /*0030*/ 	.string	"-arch sm_100 "



//--------------------- .note.nv.cuinfo           --------------------------
	.section	.note.nv.cuinfo,"",@"SHT_NOTE"
	.sectionflags	@"SHF_NOTE_NV_CUINFO"
        /*0018*/ 	.short	0x0002
        /*001a*/ 	.short	0x0032
        /*001c*/ 	.short	0x0082
	.zero		2


//--------------------- .nv.info                  --------------------------
	.section	.nv.info,"",@"SHT_CUDA_INFO"
	.align	4


	//----- nvinfo : EIATTR_REGCOUNT
	.align		4
        /*0000*/ 	.byte	0x04, 0x2f
        /*0002*/ 	.short	(.L_1 - .L_0)
	.align		4
.L_0:
        /*0004*/ 	.word	index@(bigBlocksMatmulV5)
        /*0008*/ 	.word	0x00000076


	//----- nvinfo : EIATTR_FRAME_SIZE
	.align		4
.L_1:
        /*000c*/ 	.byte	0x04, 0x11
        /*000e*/ 	.short	(.L_3 - .L_2)
	.align		4
.L_2:
        /*0010*/ 	.word	index@(bigBlocksMatmulV5)
        /*0014*/ 	.word	0x00000000


	//----- nvinfo : EIATTR_MIN_STACK_SIZE
	.align		4
.L_3:
        /*0018*/ 	.byte	0x04, 0x12
        /*001a*/ 	.short	(.L_5 - .L_4)
	.align		4
.L_4:
        /*001c*/ 	.word	index@(bigBlocksMatmulV5)
        /*0020*/ 	.word	0x00000000
.L_5:


//--------------------- .nv.compat                --------------------------
	.section	.nv.compat,"",@"SHT_CUDA_COMPAT_INFO"
	.align	4
        /*0000*/ 	.byte	0x02, 0x09, 0x00, 0x00, 0x02, 0x02, 0x01, 0x00, 0x02, 0x05, 0x05, 0x00, 0x03, 0x07, 0x01, 0x01
        /*0010*/ 	.byte	0x02, 0x03, 0x00, 0x00, 0x02, 0x06, 0x01, 0x00, 0x04, 0x0b, 0x08, 0x00, 0x09, 0x00, 0x00, 0x00
        /*0020*/ 	.byte	0x00, 0x00, 0x00, 0x00


//--------------------- .nv.info.bigBlocksMatmulV5 --------------------------
	.section	.nv.info.bigBlocksMatmulV5,"",@"SHT_CUDA_INFO"
	.sectionflags	@""
	.align	4


	//----- nvinfo : EIATTR_CUDA_API_VERSION
	.align		4
        /*0000*/ 	.byte	0x04, 0x37
        /*0002*/ 	.short	(.L_7 - .L_6)
.L_6:
        /*0004*/ 	.word	0x00000082


	//----- nvinfo : EIATTR_KPARAM_INFO
	.align		4
.L_7:
        /*0008*/ 	.byte	0x04, 0x17
        /*000a*/ 	.short	(.L_9 - .L_8)
.L_8:
        /*000c*/ 	.word	0x00000000
        /*0010*/ 	.short	0x0003
        /*0012*/ 	.short	0x0018
        /*0014*/ 	.byte	0x00, 0xf0, 0x11, 0x00


	//----- nvinfo : EIATTR_KPARAM_INFO
	.align		4
.L_9:
        /*0018*/ 	.byte	0x04, 0x17
        /*001a*/ 	.short	(.L_11 - .L_10)
.L_10:
        /*001c*/ 	.word	0x00000000
        /*0020*/ 	.short	0x0002
        /*0022*/ 	.short	0x0010
        /*0024*/ 	.byte	0x00, 0xf0, 0x21, 0x00


	//----- nvinfo : EIATTR_KPARAM_INFO
	.align		4
.L_11:
        /*0028*/ 	.byte	0x04, 0x17
        /*002a*/ 	.short	(.L_13 - .L_12)
.L_12:
        /*002c*/ 	.word	0x00000000
        /*0030*/ 	.short	0x0001
        /*0032*/ 	.short	0x0008
        /*0034*/ 	.byte	0x00, 0xf0, 0x21, 0x00


	//----- nvinfo : EIATTR_KPARAM_INFO
	.align		4
.L_13:
        /*0038*/ 	.byte	0x04, 0x17
        /*003a*/ 	.short	(.L_15 - .L_14)
.L_14:
        /*003c*/ 	.word	0x00000000
        /*0040*/ 	.short	0x0000
        /*0042*/ 	.short	0x0000
        /*0044*/ 	.byte	0x00, 0xf0, 0x21, 0x00


	//----- nvinfo : EIATTR_SPARSE_MMA_MASK
	.align		4
.L_15:
        /*0048*/ 	.byte	0x03, 0x50
        /*004a*/ 	.short	0x0000


	//----- nvinfo : EIATTR_MAXREG_COUNT
	.align		4
        /*004c*/ 	.byte	0x03, 0x1b
        /*004e*/ 	.short	0x00ff


	//----- nvinfo : EIATTR_NUM_BARRIERS
	.align		4
        /*0050*/ 	.byte	0x02, 0x4c
        /*0052*/ 	.byte	0x01
	.zero		1


	//----- nvinfo : EIATTR_MERCURY_ISA_VERSION
	.align		4
        /*0054*/ 	.byte	0x03, 0x5f
        /*0056*/ 	.short	0x0101


	//----- nvinfo : EIATTR_COOP_GROUP_MASK_REGIDS
	.align		4
        /*0058*/ 	.byte	0x04, 0x29
        /*005a*/ 	.short	(.L_17 - .L_16)


	//   ....[0]....
.L_16:
        /*005c*/ 	.word	0xffffffff


	//   ....[1]....
        /*0060*/ 	.word	0xffffffff


	//   ....[2]....
        /*0064*/ 	.word	0xffffffff


	//   ....[3]....
        /*0068*/ 	.word	0xffffffff


	//   ....[4]....
        /*006c*/ 	.word	0xffffffff


	//   ....[5]....
        /*0070*/ 	.word	0xffffffff


	//   ....[6]....
        /*0074*/ 	.word	0xffffffff


	//   ....[7]....
        /*0078*/ 	.word	0xffffffff


	//----- nvinfo : EIATTR_COOP_GROUP_INSTR_OFFSETS
	.align		4
.L_17:
        /*007c*/ 	.byte	0x04, 0x28
        /*007e*/ 	.short	(.L_19 - .L_18)


	//   ....[0]....
.L_18:
        /*0080*/ 	.word	0x00000b40


	//   ....[1]....
        /*0084*/ 	.word	0x00000bd0


	//   ....[2]....
        /*0088*/ 	.word	0x00000be0


	//   ....[3]....
        /*008c*/ 	.word	0x00000bf0


	//   ....[4]....
        /*0090*/ 	.word	0x00000c00


	//   ....[5]....
        /*0094*/ 	.word	0x00000c10


	//   ....[6]....
        /*0098*/ 	.word	0x00000c20


	//   ....[7]....
        /*009c*/ 	.word	0x00000c30


	//----- nvinfo : EIATTR_VRC_CTA_INIT_COUNT
	.align		4
.L_19:
        /*00a0*/ 	.byte	0x02, 0x4a
	.zero		1
	.zero		1


	//----- nvinfo : EIATTR_EXIT_INSTR_OFFSETS
	.align		4
        /*00a4*/ 	.byte	0x04, 0x1c
        /*00a6*/ 	.short	(.L_21 - .L_20)


	//   ....[0]....
.L_20:
        /*00a8*/ 	.word	0x000032f0


	//----- nvinfo : EIATTR_CRS_STACK_SIZE
	.align		4
.L_21:
        /*00ac*/ 	.byte	0x04, 0x1e
        /*00ae*/ 	.short	(.L_23 - .L_22)
.L_22:
        /*00b0*/ 	.word	0x00000000


	//----- nvinfo : EIATTR_CBANK_PARAM_SIZE
	.align		4
.L_23:
        /*00b4*/ 	.byte	0x03, 0x19
        /*00b6*/ 	.short	0x001c


	//----- nvinfo : EIATTR_PARAM_CBANK
	.align		4
        /*00b8*/ 	.byte	0x04, 0x0a
        /*00ba*/ 	.short	(.L_25 - .L_24)
	.align		4
.L_24:
        /*00bc*/ 	.word	index@(.nv.constant0.bigBlocksMatmulV5)
        /*00c0*/ 	.short	0x0380
        /*00c2*/ 	.short	0x001c


	//----- nvinfo : EIATTR_SW_WAR
	.align		4
.L_25:
        /*00c4*/ 	.byte	0x04, 0x36
        /*00c6*/ 	.short	(.L_27 - .L_26)
.L_26:
        /*00c8*/ 	.word	0x00000008
.L_27:


//--------------------- .nv.callgraph             --------------------------
	.section	.nv.callgraph,"",@"SHT_CUDA_CALLGRAPH"
	.align	4
	.sectionentsize	8
	.align		4
        /*0000*/ 	.word	0x00000000
	.align		4
        /*0004*/ 	.word	0xffffffff
	.align		4
        /*0008*/ 	.word	0x00000000
	.align		4
        /*000c*/ 	.word	0xfffffffe
	.align		4
        /*0010*/ 	.word	0x00000000
	.align		4
        /*0014*/ 	.word	0xfffffffd
	.align		4
        /*0018*/ 	.word	0x00000000
	.align		4
        /*001c*/ 	.word	0xfffffffc


//--------------------- .text.bigBlocksMatmulV5   --------------------------
	.section	.text.bigBlocksMatmulV5,"ax",@progbits
	.align	128
        .global         bigBlocksMatmulV5
        .type           bigBlocksMatmulV5,@function
        .size           bigBlocksMatmulV5,(.L_x_196 - bigBlocksMatmulV5)
        .other          bigBlocksMatmulV5,@"STO_CUDA_ENTRY STV_DEFAULT"
bigBlocksMatmulV5:
.text.bigBlocksMatmulV5:
[----:B------:R-:W-:Y:S01]  /*0000*/  LDC R1, c[0x0][0x37c] ;  /* 0x0000df00ff017b82 */ /* 0x000fe20000000800 */
[----:B------:R-:W0:Y:S07]  /*0010*/  S2R R0, SR_TID.X ;  /* 0x0000000000007919 */ /* 0x000e2e0000002100 */
[----:B------:R-:W1:Y:S01]  /*0020*/  S2UR UR5, SR_CgaCtaId ;  /* 0x00000000000579c3 */ /* 0x000e620000008800 */
[----:B------:R-:W-:Y:S01]  /*0030*/  UMOV UR4, 0x400 ;  /* 0x0000040000047882 */ /* 0x000fe20000000000 */
[----:B------:R-:W-:Y:S01]  /*0040*/  IMAD.MOV.U32 R74, RZ, RZ, RZ ;  /* 0x000000ffff4a7224 */ /* 0x000fe200078e00ff */
[----:B------:R-:W2:Y:S01]  /*0050*/  S2R R2, SR_TID.Y ;  /* 0x0000000000027919 */ /* 0x000ea20000002200 */
[----:B------:R-:W-:-:S02]  /*0060*/  CS2R R72, SRZ ;  /* 0x0000000000487805 */ /* 0x000fc4000001ff00 */
[----:B------:R-:W-:Y:S02]  /*0070*/  CS2R R70, SRZ ;  /* 0x0000000000467805 */ /* 0x000fe4000001ff00 */
[----:B------:R-:W-:Y:S01]  /*0080*/  CS2R R10, SRZ ;  /* 0x00000000000a7805 */ /* 0x000fe2000001ff00 */
[----:B------:R-:W3:Y:S01]  /*0090*/  S2R R75, SR_CTAID.X ;  /* 0x00000000004b7919 */ /* 0x000ee20000002500 */
[----:B------:R-:W4:Y:S01]  /*00a0*/  S2UR UR6, SR_CTAID.Y ;  /* 0x00000000000679c3 */ /* 0x000f220000002600 */
[----:B------:R-:W-:Y:S02]  /*00b0*/  CS2R R12, SRZ ;  /* 0x00000000000c7805 */ /* 0x000fe4000001ff00 */
[----:B------:R-:W-:Y:S02]  /*00c0*/  CS2R R14, SRZ ;  /* 0x00000000000e7805 */ /* 0x000fe4000001ff00 */
[----:B------:R-:W-:Y:S02]  /*00d0*/  CS2R R16, SRZ ;  /* 0x0000000000107805 */ /* 0x000fe4000001ff00 */
[----:B------:R-:W-:-:S02]  /*00e0*/  CS2R R18, SRZ ;  /* 0x0000000000127805 */ /* 0x000fc4000001ff00 */
[----:B------:R-:W-:Y:S02]  /*00f0*/  CS2R R20, SRZ ;  /* 0x0000000000147805 */ /* 0x000fe4000001ff00 */
[----:B------:R-:W-:Y:S02]  /*0100*/  CS2R R22, SRZ ;  /* 0x0000000000167805 */ /* 0x000fe4000001ff00 */
        /* <DEDUP_REMOVED lines=8> */
[----:B------:R-:W-:Y:S01]  /*0190*/  CS2R R40, SRZ ;  /* 0x0000000000287805 */ /* 0x000fe2000001ff00 */
[----:B-1----:R-:W-:Y:S01]  /*01a0*/  ULEA UR4, UR5, UR4, 0x18 ;  /* 0x0000000405047291 */ /* 0x002fe2000f8ec0ff */
[----:B------:R-:W-:-:S02]  /*01b0*/  CS2R R42, SRZ ;  /* 0x00000000002a7805 */ /* 0x000fc4000001ff00 */
[----:B------:R-:W-:Y:S02]  /*01c0*/  CS2R R44, SRZ ;  /* 0x00000000002c7805 */ /* 0x000fe4000001ff00 */
[----:B------:R-:W-:Y:S02]  /*01d0*/  CS2R R46, SRZ ;  /* 0x00000000002e7805 */ /* 0x000fe4000001ff00 */
[----:B------:R-:W-:Y:S02]  /*01e0*/  CS2R R48, SRZ ;  /* 0x0000000000307805 */ /* 0x000fe4000001ff00 */
[----:B------:R-:W-:Y:S02]  /*01f0*/  CS2R R50, SRZ ;  /* 0x0000000000327805 */ /* 0x000fe4000001ff00 */
[----:B------:R-:W-:Y:S02]  /*0200*/  CS2R R52, SRZ ;  /* 0x0000000000347805 */ /* 0x000fe4000001ff00 */
[----:B0-----:R-:W-:-:S02]  /*0210*/  SHF.R.U32.HI R3, RZ, 0x4, R0 ;  /* 0x00000004ff037819 */ /* 0x001fc40000011600 */
[----:B------:R-:W-:Y:S02]  /*0220*/  CS2R R54, SRZ ;  /* 0x0000000000367805 */ /* 0x000fe4000001ff00 */
[----:B------:R-:W-:Y:S02]  /*0230*/  SHF.R.U32.HI R5, RZ, 0x2, R0 ;  /* 0x00000002ff057819 */ /* 0x000fe40000011600 */
[----:B------:R-:W-:Y:S02]  /*0240*/  CS2R R56, SRZ ;  /* 0x0000000000387805 */ /* 0x000fe4000001ff00 */
[C---:B------:R-:W-:Y:S02]  /*0250*/  LEA R3, R0.reuse, R3, 0x1 ;  /* 0x0000000300037211 */ /* 0x040fe400078e08ff */
[----:B------:R-:W-:Y:S02]  /*0260*/  CS2R R58, SRZ ;  /* 0x00000000003a7805 */ /* 0x000fe4000001ff00 */
[----:B------:R-:W-:Y:S01]  /*0270*/  LOP3.LUT R87, R0, 0x1c, RZ, 0xc0, !PT ;  /* 0x0000001c00577812 */ /* 0x000fe200078ec0ff */
[----:B--2---:R-:W-:Y:S01]  /*0280*/  IMAD R5, R2, 0x8, R5 ;  /* 0x0000000802057824 */ /* 0x004fe200078e0205 */
[----:B------:R-:W-:-:S02]  /*0290*/  LOP3.LUT R3, R3, 0x7, RZ, 0xc0, !PT ;  /* 0x0000000703037812 */ /* 0x000fc400078ec0ff */
[----:B------:R-:W-:Y:S02]  /*02a0*/  CS2R R68, SRZ ;  /* 0x0000000000447805 */ /* 0x000fe4000001ff00 */
[C---:B------:R-:W-:Y:S01]  /*02b0*/  IADD3 R83, PT, PT, R87.reuse, 0x8, RZ ;  /* 0x0000000857537810 */ /* 0x040fe20007ffe0ff */
[----:B------:R-:W-:Y:S01]  /*02c0*/  VIADD R84, R87, 0x4 ;  /* 0x0000000457547836 */ /* 0x000fe20000000000 */
[----:B------:R-:W-:Y:S01]  /*02d0*/  SHF.L.U32 R5, R5, 0x3, RZ ;  /* 0x0000000305057819 */ /* 0x000fe200000006ff */
[----:B------:R-:W-:Y:S01]  /*02e0*/  IMAD.SHL.U32 R4, R3, 0x4, RZ ;  /* 0x0000000403047824 */ /* 0x000fe200078e00ff */
[C---:B------:R-:W-:Y:S01]  /*02f0*/  IADD3 R81, PT, PT, R87.reuse, 0x10, RZ ;  /* 0x0000001057517810 */ /* 0x040fe20007ffe0ff */
[C---:B------:R-:W-:Y:S01]  /*0300*/  VIADD R82, R87.reuse, 0xc ;  /* 0x0000000c57527836 */ /* 0x040fe20000000000 */
[C---:B------:R-:W-:Y:S01]  /*0310*/  IADD3 R79, PT, PT, R87.reuse, 0x18, RZ ;  /* 0x00000018574f7810 */ /* 0x040fe20007ffe0ff */
[C---:B------:R-:W-:Y:S01]  /*0320*/  VIADD R80, R87.reuse, 0x14 ;  /* 0x0000001457507836 */ /* 0x040fe20000000000 */
[C---:B------:R-:W-:Y:S01]  /*0330*/  IADD3 R6, PT, PT, R4.reuse, 0x8, RZ ;  /* 0x0000000804067810 */ /* 0x040fe20007ffe0ff */
[----:B------:R-:W-:Y:S01]  /*0340*/  VIADD R78, R87, 0x1c ;  /* 0x0000001c574e7836 */ /* 0x000fe20000000000 */
[----:B------:R-:W-:Y:S01]  /*0350*/  IADD3 R4, PT, PT, R4, 0x4, RZ ;  /* 0x0000000404047810 */ /* 0x000fe20007ffe0ff */
[----:B------:R-:W-:Y:S01]  /*0360*/  IMAD.MOV.U32 R86, RZ, RZ, RZ ;  /* 0x000000ffff567224 */ /* 0x000fe200078e00ff */
[----:B------:R-:W-:Y:S01]  /*0370*/  LOP3.LUT R93, R6, 0x1f, RZ, 0xc0, !PT ;  /* 0x0000001f065d7812 */ /* 0x000fe200078ec0ff */
[----:B------:R-:W0:Y:S01]  /*0380*/  LDCU.64 UR12, c[0x0][0x358] ;  /* 0x00006b00ff0c77ac */ /* 0x000e220008000a00 */
[----:B------:R-:W-:-:S02]  /*0390*/  LEA R6, R5, UR4, 0x2 ;  /* 0x0000000405067c11 */ /* 0x000fc4000f8e10ff */
[----:B------:R-:W-:Y:S01]  /*03a0*/  MOV R85, RZ ;  /* 0x000000ff00557202 */ /* 0x000fe20000000f00 */
[----:B------:R-:W-:Y:S01]  /*03b0*/  VIADD R7, R93, 0x8 ;  /* 0x000000085d077836 */ /* 0x000fe20000000000 */
[----:B------:R-:W-:Y:S01]  /*03c0*/  IADD3 R90, PT, PT, R6, 0x800, RZ ;  /* 0x00000800065a7810 */ /* 0x000fe20007ffe0ff */
[----:B------:R-:W-:Y:S01]  /*03d0*/  IMAD R95, R3, 0x4, R6 ;  /* 0x00000004035f7824 */ /* 0x000fe200078e0206 */
[----:B------:R-:W-:Y:S01]  /*03e0*/  LOP3.LUT R3, R4, 0x1f, RZ, 0xc0, !PT ;  /* 0x0000001f04037812 */ /* 0x000fe200078ec0ff */
[----:B------:R-:W-:Y:S01]  /*03f0*/  VIADD R4, R93, 0x4 ;  /* 0x000000045d047836 */ /* 0x000fe20000000000 */
[----:B------:R-:W-:Y:S01]  /*0400*/  LOP3.LUT R7, R7, 0x1f, RZ, 0xc0, !PT ;  /* 0x0000001f07077812 */ /* 0x000fe200078ec0ff */
[----:B------:R-:W-:Y:S01]  /*0410*/  IMAD.IADD R93, R6, 0x1, R93 ;  /* 0x00000001065d7824 */ /* 0x000fe200078e025d */
[----:B------:R-:W-:Y:S01]  /*0420*/  LOP3.LUT R84, R84, 0x1f, RZ, 0xc0, !PT ;  /* 0x0000001f54547812 */ /* 0x000fe200078ec0ff */
[----:B------:R-:W-:Y:S01]  /*0430*/  IMAD.IADD R94, R6, 0x1, R3 ;  /* 0x00000001065e7824 */ /* 0x000fe200078e0203 */
[----:B------:R-:W-:Y:S01]  /*0440*/  IADD3 R5, PT, PT, R7, 0x8, RZ ;  /* 0x0000000807057810 */ /* 0x000fe20007ffe0ff */
[----:B------:R-:W-:Y:S01]  /*0450*/  IMAD.IADD R91, R90, 0x1, R7 ;  /* 0x000000015a5b7824 */ /* 0x000fe200078e0207 */
[----:B------:R-:W-:-:S02]  /*0460*/  LOP3.LUT R3, R4, 0x1f, RZ, 0xc0, !PT ;  /* 0x0000001f04037812 */ /* 0x000fc400078ec0ff */
[----:B------:R-:W-:Y:S02]  /*0470*/  LOP3.LUT R5, R5, 0x1f, RZ, 0xc0, !PT ;  /* 0x0000001f05057812 */ /* 0x000fe400078ec0ff */
[----:B------:R-:W-:Y:S01]  /*0480*/  IADD3 R4, PT, PT, R7, 0x4, RZ ;  /* 0x0000000407047810 */ /* 0x000fe20007ffe0ff */
[----:B------:R-:W-:Y:S01]  /*0490*/  IMAD.IADD R92, R6, 0x1, R3 ;  /* 0x00000001065c7824 */ /* 0x000fe200078e0203 */
[----:B------:R-:W-:Y:S02]  /*04a0*/  IADD3 R8, PT, PT, R5, 0x4, RZ ;  /* 0x0000000405087810 */ /* 0x000fe40007ffe0ff */
[----:B------:R-:W-:Y:S02]  /*04b0*/  LOP3.LUT R3, R4, 0x1f, RZ, 0xc0, !PT ;  /* 0x0000001f04037812 */ /* 0x000fe400078ec0ff */
[----:B------:R-:W-:Y:S02]  /*04c0*/  IADD3 R6, PT, PT, R6, 0x1000, RZ ;  /* 0x0000100006067810 */ /* 0x000fe40007ffe0ff */
[----:B------:R-:W-:-:S02]  /*04d0*/  LOP3.LUT R9, R8, 0x1f, RZ, 0xc0, !PT ;  /* 0x0000001f08097812 */ /* 0x000fc400078ec0ff */
[----:B------:R-:W-:Y:S01]  /*04e0*/  IADD3 R90, PT, PT, R90, R3, RZ ;  /* 0x000000035a5a7210 */ /* 0x000fe20007ffe0ff */
[----:B------:R-:W-:Y:S02]  /*04f0*/  HFMA2 R3, -RZ, RZ, 0, 0 ;  /* 0x00000000ff037431 */ /* 0x000fe400000001ff */
[C---:B------:R-:W-:Y:S01]  /*0500*/  IMAD.IADD R89, R6.reuse, 0x1, R5 ;  /* 0x0000000106597824 */ /* 0x040fe200078e0205 */
[----:B------:R-:W-:Y:S02]  /*0510*/  IADD3 R88, PT, PT, R6, R9, RZ ;  /* 0x0000000906587210 */ /* 0x000fe40007ffe0ff */
[----:B------:R-:W-:Y:S02]  /*0520*/  CS2R R4, SRZ ;  /* 0x0000000000047805 */ /* 0x000fe4000001ff00 */
[----:B------:R-:W-:Y:S02]  /*0530*/  CS2R R6, SRZ ;  /* 0x0000000000067805 */ /* 0x000fe4000001ff00 */
[----:B------:R-:W-:-:S02]  /*0540*/  CS2R R8, SRZ ;  /* 0x0000000000087805 */ /* 0x000fc4000001ff00 */
[----:B------:R-:W-:Y:S02]  /*0550*/  LOP3.LUT R83, R83, 0x1f, RZ, 0xc0, !PT ;  /* 0x0000001f53537812 */ /* 0x000fe400078ec0ff */
[----:B------:R-:W-:Y:S02]  /*0560*/  LOP3.LUT R82, R82, 0x1f, RZ, 0xc0, !PT ;  /* 0x0000001f52527812 */ /* 0x000fe400078ec0ff */
[----:B------:R-:W-:Y:S02]  /*0570*/  LOP3.LUT R81, R81, 0x1f, RZ, 0xc0, !PT ;  /* 0x0000001f51517812 */ /* 0x000fe400078ec0ff */
[----:B------:R-:W-:Y:S02]  /*0580*/  LOP3.LUT R80, R80, 0x1f, RZ, 0xc0, !PT ;  /* 0x0000001f50507812 */ /* 0x000fe400078ec0ff */
[----:B------:R-:W-:Y:S02]  /*0590*/  LOP3.LUT R79, R79, 0x1f, RZ, 0xc0, !PT ;  /* 0x0000001f4f4f7812 */ /* 0x000fe400078ec0ff */
[----:B0--34-:R-:W-:-:S07]  /*05a0*/  LOP3.LUT R78, R78, 0x1f, RZ, 0xc0, !PT ;  /* 0x0000001f4e4e7812 */ /* 0x019fce00078ec0ff */
.L_x_1:
[----:B------:R-:W0:Y:S01]  /*05b0*/  LDCU UR8, c[0x0][0x398] ;  /* 0x00007300ff0877ac */ /* 0x000e220008000800 */
[----:B------:R-:W-:Y:S01]  /*05c0*/  LEA R60, P1, R86, R2, 0x5 ;  /* 0x00000002563c7211 */ /* 0x000fe200078228ff */
[----:B------:R-:W-:-:S03]  /*05d0*/  USHF.L.U32 UR4, UR6, 0x6, URZ ;  /* 0x0000000606047899 */ /* 0x000fc600080006ff */
[----:B------:R-:W-:Y:S01]  /*05e0*/  LEA.HI.X R62, R86, RZ, R85, 0x5, P1 ;  /* 0x000000ff563e7211 */ /* 0x000fe200008f2c55 */
[----:B------:R-:W-:Y:S01]  /*05f0*/  USHF.R.U32.HI UR5, URZ, 0x1a, UR6 ;  /* 0x0000001aff057899 */ /* 0x000fe20008011606 */
[----:B------:R-:W1:Y:S01]  /*0600*/  LDCU.128 UR16, c[0x0][0x380] ;  /* 0x00007000ff1077ac */ /* 0x000e620008000c00 */
[----:B------:R-:W-:-:S04]  /*0610*/  LEA R63, P0, R2, UR4, 0x3 ;  /* 0x00000004023f7c11 */ /* 0x000fc8000f8018ff */
[----:B------:R-:W-:Y:S01]  /*0620*/  LEA.HI.X R64, R2, UR5, RZ, 0x3, P0 ;  /* 0x0000000502407c11 */ /* 0x000fe200080f1cff */
[----:B0-----:R-:W-:Y:S01]  /*0630*/  IMAD.WIDE.U32 R60, R60, UR8, RZ ;  /* 0x000000083c3c7c25 */ /* 0x001fe2000f8e00ff */
[----:B------:R-:W-:Y:S02]  /*0640*/  USHF.L.U32 UR4, UR8, 0x8, URZ ;  /* 0x0000000808047899 */ /* 0x000fe400080006ff */
[----:B------:R-:W-:Y:S02]  /*0650*/  USHF.R.U32.HI UR5, URZ, 0x18, UR8 ;  /* 0x00000018ff057899 */ /* 0x000fe40008011608 */
[----:B------:R-:W-:Y:S02]  /*0660*/  IMAD R65, R62, UR8, RZ ;  /* 0x000000083e417c24 */ /* 0x000fe4000f8e02ff */
[----:B------:R-:W-:-:S03]  /*0670*/  IMAD.WIDE.U32 R62, R63, UR8, RZ ;  /* 0x000000083f3e7c25 */ /* 0x000fc6000f8e00ff */
[----:B------:R-:W-:Y:S01]  /*0680*/  IADD3 R61, PT, PT, R61, R65, RZ ;  /* 0x000000413d3d7210 */ /* 0x000fe20007ffe0ff */
[----:B------:R-:W-:Y:S01]  /*0690*/  IMAD R67, R64, UR8, RZ ;  /* 0x0000000840437c24 */ /* 0x000fe2000f8e02ff */
[----:B------:R-:W-:Y:S02]  /*06a0*/  LEA R65, P0, R62, R0, 0x6 ;  /* 0x000000003e417211 */ /* 0x000fe400078030ff */
[C---:B------:R-:W-:Y:S01]  /*06b0*/  SHF.L.U32 R64, R60.reuse, 0x6, RZ ;  /* 0x000000063c407819 */ /* 0x040fe200000006ff */
[----:B------:R-:W-:Y:S01]  /*06c0*/  IMAD.IADD R63, R63, 0x1, R67 ;  /* 0x000000013f3f7824 */ /* 0x000fe200078e0243 */
[----:B------:R-:W-:Y:S02]  /*06d0*/  SHF.L.U64.HI R60, R60, 0x6, R61 ;  /* 0x000000063c3c7819 */ /* 0x000fe4000001023d */
[----:B------:R-:W-:Y:S02]  /*06e0*/  LEA R61, P1, R75, R64, 0x6 ;  /* 0x000000404b3d7211 */ /* 0x000fe400078230ff */
[----:B------:R-:W-:-:S02]  /*06f0*/  LEA.HI.X R76, R62, RZ, R63, 0x6, P0 ;  /* 0x000000ff3e4c7211 */ /* 0x000fc400000f343f */
[----:B------:R-:W-:Y:S02]  /*0700*/  LEA R65, P0, R86, R65, 0x5 ;  /* 0x0000004156417211 */ /* 0x000fe400078028ff */
[----:B------:R-:W-:Y:S02]  /*0710*/  LEA R61, P2, R0, R61, 0x1 ;  /* 0x0000003d003d7211 */ /* 0x000fe400078408ff */
[----:B------:R-:W-:Y:S02]  /*0720*/  LEA.HI.X R63, R75, R60, RZ, 0x6, P1 ;  /* 0x0000003c4b3f7211 */ /* 0x000fe400008f34ff */
[----:B-1----:R-:W-:Y:S02]  /*0730*/  LEA R66, P1, R65, UR16, 0x2 ;  /* 0x0000001041427c11 */ /* 0x002fe4000f8210ff */
[----:B------:R-:W-:Y:S02]  /*0740*/  LEA.HI.X R76, R86, R76, R85, 0x5, P0 ;  /* 0x0000004c564c7211 */ /* 0x000fe400000f2c55 */
[----:B------:R-:W-:-:S02]  /*0750*/  LEA R60, P0, R61, UR18, 0x2 ;  /* 0x000000123d3c7c11 */ /* 0x000fc4000f8010ff */
[----:B------:R-:W-:Y:S02]  /*0760*/  LEA.HI.X R64, R0, R63, RZ, 0x1, P2 ;  /* 0x0000003f00407211 */ /* 0x000fe400010f0cff */
[----:B------:R-:W-:Y:S02]  /*0770*/  IADD3 R62, P2, PT, R66, UR4, RZ ;  /* 0x00000004423e7c10 */ /* 0x000fe4000ff5e0ff */
[----:B------:R-:W-:Y:S02]  /*0780*/  LEA.HI.X R67, R65, UR17, R76, 0x2, P1 ;  /* 0x0000001141437c11 */ /* 0x000fe400088f144c */
[----:B------:R-:W-:Y:S02]  /*0790*/  LEA.HI.X R61, R61, UR19, R64, 0x2, P0 ;  /* 0x000000133d3d7c11 */ /* 0x000fe400080f1440 */
[----:B------:R-:W-:Y:S01]  /*07a0*/  IADD3 R64, P0, PT, R62, UR4, RZ ;  /* 0x000000043e407c10 */ /* 0x000fe2000ff1e0ff */
[----:B------:R0:W5:Y:S01]  /*07b0*/  LDG.E R96, desc[UR12][R66.64] ;  /* 0x0000000c42607981 */ /* 0x000162000c1e1900 */
[----:B------:R-:W-:-:S04]  /*07c0*/  IADD3.X R63, PT, PT, R67, UR5, RZ, P2, !PT ;  /* 0x00000005433f7c10 */ /* 0x000fc800097fe4ff */
[----:B------:R-:W-:Y:S01]  /*07d0*/  IADD3.X R65, PT, PT, R63, UR5, RZ, P0, !PT ;  /* 0x000000053f417c10 */ /* 0x000fe200087fe4ff */
[----:B------:R1:W5:Y:S01]  /*07e0*/  LDG.E R97, desc[UR12][R62.64] ;  /* 0x0000000c3e617981 */ /* 0x000362000c1e1900 */
[----:B0-----:R-:W-:-:S03]  /*07f0*/  IADD3 R66, P1, PT, R64, UR4, RZ ;  /* 0x0000000440427c10 */ /* 0x001fc6000ff3e0ff */
[----:B------:R0:W5:Y:S01]  /*0800*/  LDG.E R99, desc[UR12][R64.64] ;  /* 0x0000000c40637981 */ /* 0x000162000c1e1900 */
[----:B------:R-:W-:Y:S02]  /*0810*/  IADD3.X R67, PT, PT, R65, UR5, RZ, P1, !PT ;  /* 0x0000000541437c10 */ /* 0x000fe40008ffe4ff */
[----:B-1----:R-:W-:-:S03]  /*0820*/  IADD3 R62, P0, PT, R66, UR4, RZ ;  /* 0x00000004423e7c10 */ /* 0x002fc6000ff1e0ff */
[----:B------:R1:W5:Y:S01]  /*0830*/  LDG.E R100, desc[UR12][R66.64] ;  /* 0x0000000c42647981 */ /* 0x000362000c1e1900 */
[----:B------:R-:W-:Y:S02]  /*0840*/  IADD3.X R63, PT, PT, R67, UR5, RZ, P0, !PT ;  /* 0x00000005433f7c10 */ /* 0x000fe400087fe4ff */
[----:B0-----:R-:W-:-:S03]  /*0850*/  IADD3 R64, P1, PT, R62, UR4, RZ ;  /* 0x000000043e407c10 */ /* 0x001fc6000ff3e0ff */
[----:B------:R0:W5:Y:S01]  /*0860*/  LDG.E R101, desc[UR12][R62.64] ;  /* 0x0000000c3e657981 */ /* 0x000162000c1e1900 */
[----:B------:R-:W-:Y:S02]  /*0870*/  IADD3.X R65, PT, PT, R63, UR5, RZ, P1, !PT ;  /* 0x000000053f417c10 */ /* 0x000fe40008ffe4ff */
[----:B-1----:R-:W-:-:S03]  /*0880*/  IADD3 R66, P2, PT, R64, UR4, RZ ;  /* 0x0000000440427c10 */ /* 0x002fc6000ff5e0ff */
[----:B------:R1:W5:Y:S01]  /*0890*/  LDG.E R102, desc[UR12][R64.64] ;  /* 0x0000000c40667981 */ /* 0x000362000c1e1900 */
[----:B------:R-:W-:Y:S02]  /*08a0*/  IADD3 R76, P0, PT, R66, UR4, RZ ;  /* 0x00000004424c7c10 */ /* 0x000fe4000ff1e0ff */
[----:B------:R-:W-:-:S04]  /*08b0*/  IADD3.X R67, PT, PT, R65, UR5, RZ, P2, !PT ;  /* 0x0000000541437c10 */ /* 0x000fc800097fe4ff */
[----:B------:R-:W-:Y:S01]  /*08c0*/  IADD3.X R77, PT, PT, R67, UR5, RZ, P0, !PT ;  /* 0x00000005434d7c10 */ /* 0x000fe200087fe4ff */
[----:B------:R2:W5:Y:S05]  /*08d0*/  LDG.E R103, desc[UR12][R66.64] ;  /* 0x0000000c42677981 */ /* 0x00056a000c1e1900 */
[----:B------:R3:W5:Y:S01]  /*08e0*/  LDG.E R77, desc[UR12][R76.64] ;  /* 0x0000000c4c4d7981 */ /* 0x000762000c1e1900 */
[----:B------:R-:W-:Y:S02]  /*08f0*/  USHF.L.U32 UR7, UR8, 0xb, URZ ;  /* 0x0000000b08077899 */ /* 0x000fe400080006ff */
[----:B------:R-:W-:Y:S01]  /*0900*/  USHF.R.U32.HI UR9, URZ, 0x15, UR8 ;  /* 0x00000015ff097899 */ /* 0x000fe20008011608 */
[----:B------:R-:W-:Y:S03]  /*0910*/  BAR.SYNC.DEFER_BLOCKING 0x0 ;  /* 0x0000000000007b1d */ /* 0x000fe60000010000 */
[----:B0-----:R-:W-:-:S04]  /*0920*/  IADD3 R62, P1, PT, R60, UR7, RZ ;  /* 0x000000073c3e7c10 */ /* 0x001fc8000ff3e0ff */
[----:B-1----:R-:W-:Y:S02]  /*0930*/  IADD3 R64, P2, PT, R62, UR7, RZ ;  /* 0x000000073e407c10 */ /* 0x002fe4000ff5e0ff */
[----:B------:R-:W-:Y:S02]  /*0940*/  IADD3.X R63, PT, PT, R61, UR9, RZ, P1, !PT ;  /* 0x000000093d3f7c10 */ /* 0x000fe40008ffe4ff */
[----:B--2---:R-:W-:Y:S02]  /*0950*/  IADD3 R66, P0, PT, R64, UR7, RZ ;  /* 0x0000000740427c10 */ /* 0x004fe4000ff1e0ff */
[----:B------:R-:W-:-:S04]  /*0960*/  IADD3.X R65, PT, PT, R63, UR9, RZ, P2, !PT ;  /* 0x000000093f417c10 */ /* 0x000fc800097fe4ff */
[----:B------:R-:W-:Y:S01]  /*0970*/  IADD3.X R67, PT, PT, R65, UR9, RZ, P0, !PT ;  /* 0x0000000941437c10 */ /* 0x000fe200087fe4ff */
[----:B------:R-:W2:Y:S04]  /*0980*/  LDG.E.64 R60, desc[UR12][R60.64] ;  /* 0x0000000c3c3c7981 */ /* 0x000ea8000c1e1b00 */
[----:B------:R-:W4:Y:S04]  /*0990*/  LDG.E.64 R62, desc[UR12][R62.64] ;  /* 0x0000000c3e3e7981 */ /* 0x000f28000c1e1b00 */
[----:B------:R-:W4:Y:S04]  /*09a0*/  LDG.E.64 R64, desc[UR12][R64.64] ;  /* 0x0000000c40407981 */ /* 0x000f28000c1e1b00 */
[----:B------:R-:W4:Y:S01]  /*09b0*/  LDG.E.64 R66, desc[UR12][R66.64] ;  /* 0x0000000c42427981 */ /* 0x000f22000c1e1b00 */
[----:B------:R-:W0:Y:S01]  /*09c0*/  S2UR UR5, SR_CgaCtaId ;  /* 0x00000000000579c3 */ /* 0x000e220000008800 */
[----:B---3--:R-:W-:-:S02]  /*09d0*/  LOP3.LUT R76, R0, 0x7, RZ, 0xc0, !PT ;  /* 0x00000007004c7812 */ /* 0x008fc400078ec0ff */
[----:B------:R-:W-:Y:S01]  /*09e0*/  LOP3.LUT R105, R0, 0x18, RZ, 0xc0, !PT ;  /* 0x0000001800697812 */ /* 0x000fe200078ec0ff */
[----:B------:R-:W-:Y:S02]  /*09f0*/  UMOV UR4, 0x400 ;  /* 0x0000040000047882 */ /* 0x000fe40000000000 */
[----:B0-----:R-:W-:-:S06]  /*0a00*/  ULEA UR4, UR5, UR4, 0x18 ;  /* 0x0000000405047291 */ /* 0x001fcc000f8ec0ff */
[----:B------:R-:W-:Y:S01]  /*0a10*/  IMAD.U32 R98, RZ, RZ, UR4 ;  /* 0x00000004ff627e24 */ /* 0x000fe2000f8e00ff */
[----:B------:R-:W-:Y:S01]  /*0a20*/  UMOV UR4, URZ ;  /* 0x000000ff00047c82 */ /* 0x000fe20008000000 */
[----:B--2---:R-:W-:Y:S04]  /*0a30*/  STS [R95], R60 ;  /* 0x0000003c5f007388 */ /* 0x004fe80000000800 */
[----:B------:R0:W-:Y:S04]  /*0a40*/  STS [R94], R61 ;  /* 0x0000003d5e007388 */ /* 0x0001e80000000800 */
[----:B----4-:R1:W-:Y:S04]  /*0a50*/  STS [R93+0x800], R62 ;  /* 0x0008003e5d007388 */ /* 0x0103e80000000800 */
[----:B------:R1:W-:Y:S04]  /*0a60*/  STS [R92+0x800], R63 ;  /* 0x0008003f5c007388 */ /* 0x0003e80000000800 */
[----:B------:R1:W-:Y:S04]  /*0a70*/  STS [R91+0x800], R64 ;  /* 0x000800405b007388 */ /* 0x0003e80000000800 */
[----:B------:R1:W-:Y:S04]  /*0a80*/  STS [R90+0x800], R65 ;  /* 0x000800415a007388 */ /* 0x0003e80000000800 */
[----:B------:R1:W-:Y:S04]  /*0a90*/  STS [R89+0x800], R66 ;  /* 0x0008004259007388 */ /* 0x0003e80000000800 */
[----:B------:R1:W-:Y:S01]  /*0aa0*/  STS [R88+0x800], R67 ;  /* 0x0008004358007388 */ /* 0x0003e20000000800 */
[----:B0-----:R-:W-:-:S05]  /*0ab0*/  IMAD R61, R105, 0x8, R76 ;  /* 0x00000008693d7824 */ /* 0x001fca00078e024c */
[----:B------:R-:W-:Y:S01]  /*0ac0*/  SHF.L.U32 R61, R61, 0x5, RZ ;  /* 0x000000053d3d7819 */ /* 0x000fe200000006ff */
[----:B------:R-:W-:Y:S06]  /*0ad0*/  BAR.SYNC.DEFER_BLOCKING 0x0 ;  /* 0x0000000000007b1d */ /* 0x000fec0000010000 */
.L_x_0:
[----:B-1----:R-:W-:Y:S01]  /*0ae0*/  IADD3 R62, PT, PT, R98, R61, RZ ;  /* 0x0000003d623e7210 */ /* 0x002fe20007ffe0ff */
[----:B------:R-:W-:Y:S01]  /*0af0*/  VIADD R60, R105, UR4 ;  /* 0x00000004693c7c36 */ /* 0x000fe20008000000 */
[----:B------:R-:W-:Y:S01]  /*0b00*/  UIADD3 UR4, UPT, UPT, UR4, 0x1, URZ ;  /* 0x0000000104047890 */ /* 0x000fe2000fffe0ff */
[----:B------:R-:W-:Y:S02]  /*0b10*/  IADD3 R61, PT, PT, R61, 0x100, RZ ;  /* 0x000001003d3d7810 */ /* 0x000fe40007ffe0ff */
[--C-:B------:R-:W-:Y:S01]  /*0b20*/  IMAD.IADD R104, R87, 0x1, R62.reuse ;  /* 0x0000000157687824 */ /* 0x100fe200078e023e */
[-C--:B------:R-:W-:Y:S01]  /*0b30*/  IADD3 R107, PT, PT, R84, R62.reuse, RZ ;  /* 0x0000003e546b7210 */ /* 0x080fe20007ffe0ff */
[----:B-----5:R-:W-:Y:S01]  /*0b40*/  SHFL.IDX PT, R63, R96, R60, 0x1f ;  /* 0x00001f3c603f7589 */ /* 0x020fe200000e0000 */
[--C-:B------:R-:W-:Y:S01]  /*0b50*/  IMAD.IADD R112, R82, 0x1, R62.reuse ;  /* 0x0000000152707824 */ /* 0x100fe200078e023e */
[-C--:B------:R-:W-:Y:S01]  /*0b60*/  IADD3 R113, PT, PT, R81, R62.reuse, RZ ;  /* 0x0000003e51717210 */ /* 0x080fe20007ffe0ff */
[----:B------:R-:W-:Y:S01]  /*0b70*/  IMAD.IADD R114, R80, 0x1, R62 ;  /* 0x0000000150727824 */ /* 0x000fe200078e023e */
[----:B------:R-:W0:Y:S01]  /*0b80*/  LDS R109, [R104] ;  /* 0x00000000686d7984 */ /* 0x000e220000000800 */
[-C--:B------:R-:W-:Y:S01]  /*0b90*/  IADD3 R115, PT, PT, R79, R62.reuse, RZ ;  /* 0x0000003e4f737210 */ /* 0x080fe20007ffe0ff */
[----:B------:R-:W-:Y:S01]  /*0ba0*/  UISETP.GE.U32.AND UP0, UPT, UR4, 0x8, UPT ;  /* 0x000000080400788c */ /* 0x000fe2000bf06070 */
[----:B------:R-:W-:Y:S01]  /*0bb0*/  IADD3 R110, PT, PT, R83, R62, RZ ;  /* 0x0000003e536e7210 */ /* 0x000fe20007ffe0ff */
[----:B------:R-:W-:Y:S04]  /*0bc0*/  LDS R108, [R107] ;  /* 0x000000006b6c7984 */ /* 0x000fe80000000800 */
[----:B------:R-:W1:Y:S04]  /*0bd0*/  SHFL.IDX PT, R64, R97, R60, 0x1f ;  /* 0x00001f3c61407589 */ /* 0x000e6800000e0000 */
[----:B------:R-:W2:Y:S04]  /*0be0*/  SHFL.IDX PT, R65, R99, R60, 0x1f ;  /* 0x00001f3c63417589 */ /* 0x000ea800000e0000 */
[----:B------:R-:W3:Y:S04]  /*0bf0*/  SHFL.IDX PT, R66, R100, R60, 0x1f ;  /* 0x00001f3c64427589 */ /* 0x000ee800000e0000 */
[----:B------:R-:W4:Y:S04]  /*0c00*/  SHFL.IDX PT, R67, R101, R60, 0x1f ;  /* 0x00001f3c65437589 */ /* 0x000f2800000e0000 */
[----:B------:R-:W4:Y:S04]  /*0c10*/  SHFL.IDX PT, R104, R102, R60, 0x1f ;  /* 0x00001f3c66687589 */ /* 0x000f2800000e0000 */
[----:B------:R-:W4:Y:S04]  /*0c20*/  SHFL.IDX PT, R106, R103, R60, 0x1f ;  /* 0x00001f3c676a7589 */ /* 0x000f2800000e0000 */
[----:B------:R1:W4:Y:S04]  /*0c30*/  SHFL.IDX PT, R107, R77, R60, 0x1f ;  /* 0x00001f3c4d6b7589 */ /* 0x00032800000e0000 */
[----:B------:R-:W4:Y:S04]  /*0c40*/  LDS R111, [R110] ;  /* 0x000000006e6f7984 */ /* 0x000f280000000800 */
[----:B------:R-:W4:Y:S01]  /*0c50*/  LDS R112, [R112] ;  /* 0x0000000070707984 */ /* 0x000f220000000800 */
[----:B0-----:R-:W-:Y:S01]  /*0c60*/  FFMA R74, R63, R109, R74 ;  /* 0x0000006d3f4a7223 */ /* 0x001fe2000000004a */
[----:B-1----:R-:W-:-:S02]  /*0c70*/  IMAD.IADD R60, R78, 0x1, R62 ;  /* 0x000000014e3c7824 */ /* 0x002fc400078e023e */
[-C--:B------:R-:W-:Y:S01]  /*0c80*/  FFMA R6, R64, R109.reuse, R6 ;  /* 0x0000006d40067223 */ /* 0x080fe20000000006 */
[----:B------:R-:W0:Y:S01]  /*0c90*/  LDS R113, [R113] ;  /* 0x0000000071717984 */ /* 0x000e220000000800 */
[-C--:B--2---:R-:W-:Y:S01]  /*0ca0*/  FFMA R14, R65, R109.reuse, R14 ;  /* 0x0000006d410e7223 */ /* 0x084fe2000000000e */
[-C--:B---3--:R-:W-:Y:S01]  /*0cb0*/  FFMA R22, R66, R109.reuse, R22 ;  /* 0x0000006d42167223 */ /* 0x088fe20000000016 */
[-C--:B----4-:R-:W-:Y:S01]  /*0cc0*/  FFMA R30, R67, R109.reuse, R30 ;  /* 0x0000006d431e7223 */ /* 0x090fe2000000001e */
[----:B------:R-:W1:Y:S01]  /*0cd0*/  LDS R114, [R114] ;  /* 0x0000000072727984 */ /* 0x000e620000000800 */
[-C--:B------:R-:W-:Y:S01]  /*0ce0*/  FFMA R38, R104, R109.reuse, R38 ;  /* 0x0000006d68267223 */ /* 0x080fe20000000026 */
[-C--:B------:R-:W-:Y:S01]  /*0cf0*/  FFMA R73, R63, R108.reuse, R73 ;  /* 0x0000006c3f497223 */ /* 0x080fe20000000049 */
[-C--:B------:R-:W-:Y:S01]  /*0d00*/  FFMA R7, R64, R108.reuse, R7 ;  /* 0x0000006c40077223 */ /* 0x080fe20000000007 */
[----:B------:R-:W2:Y:S01]  /*0d10*/  LDS R115, [R115] ;  /* 0x0000000073737984 */ /* 0x000ea20000000800 */
[-C--:B------:R-:W-:Y:S01]  /*0d20*/  FFMA R46, R106, R109.reuse, R46 ;  /* 0x0000006d6a2e7223 */ /* 0x080fe2000000002e */
[-C--:B------:R-:W-:Y:S01]  /*0d30*/  FFMA R15, R65, R108.reuse, R15 ;  /* 0x0000006c410f7223 */ /* 0x080fe2000000000f */
[-C--:B------:R-:W-:Y:S01]  /*0d40*/  FFMA R23, R66, R108.reuse, R23 ;  /* 0x0000006c42177223 */ /* 0x080fe20000000017 */
[----:B------:R-:W3:Y:S01]  /*0d50*/  LDS R60, [R60] ;  /* 0x000000003c3c7984 */ /* 0x000ee20000000800 */
[----:B------:R-:W-:Y:S01]  /*0d60*/  FFMA R54, R107, R109, R54 ;  /* 0x0000006d6b367223 */ /* 0x000fe20000000036 */
[-C--:B------:R-:W-:Y:S01]  /*0d70*/  FFMA R31, R67, R108.reuse, R31 ;  /* 0x0000006c431f7223 */ /* 0x080fe2000000001f */
[-C--:B------:R-:W-:Y:S01]  /*0d80*/  FFMA R39, R104, R108.reuse, R39 ;  /* 0x0000006c68277223 */ /* 0x080fe20000000027 */
[-C--:B------:R-:W-:Y:S01]  /*0d90*/  FFMA R47, R106, R108.reuse, R47 ;  /* 0x0000006c6a2f7223 */ /* 0x080fe2000000002f */
[----:B------:R-:W-:Y:S01]  /*0da0*/  FFMA R55, R107, R108, R55 ;  /* 0x0000006c6b377223 */ /* 0x000fe20000000037 */
[-C--:B------:R-:W-:Y:S01]  /*0db0*/  FFMA R72, R63, R111.reuse, R72 ;  /* 0x0000006f3f487223 */ /* 0x080fe20000000048 */
[-C--:B------:R-:W-:Y:S01]  /*0dc0*/  FFMA R8, R64, R111.reuse, R8 ;  /* 0x0000006f40087223 */ /* 0x080fe20000000008 */
[-C--:B------:R-:W-:Y:S01]  /*0dd0*/  FFMA R16, R65, R111.reuse, R16 ;  /* 0x0000006f41107223 */ /* 0x080fe20000000010 */
[-C--:B------:R-:W-:Y:S01]  /*0de0*/  FFMA R24, R66, R111.reuse, R24 ;  /* 0x0000006f42187223 */ /* 0x080fe20000000018 */
        /* <DEDUP_REMOVED lines=12> */
[-C--:B0-----:R-:W-:Y:S01]  /*0eb0*/  FFMA R70, R63, R113.reuse, R70 ;  /* 0x000000713f467223 */ /* 0x081fe20000000046 */
[-C--:B------:R-:W-:Y:S01]  /*0ec0*/  FFMA R10, R64, R113.reuse, R10 ;  /* 0x00000071400a7223 */ /* 0x080fe2000000000a */
[-C--:B------:R-:W-:Y:S01]  /*0ed0*/  FFMA R18, R65, R113.reuse, R18 ;  /* 0x0000007141127223 */ /* 0x080fe20000000012 */
[-C--:B------:R-:W-:Y:S01]  /*0ee0*/  FFMA R26, R66, R113.reuse, R26 ;  /* 0x00000071421a7223 */ /* 0x080fe2000000001a */
[-C--:B------:R-:W-:Y:S01]  /*0ef0*/  FFMA R34, R67, R113.reuse, R34 ;  /* 0x0000007143227223 */ /* 0x080fe20000000022 */
[-C--:B------:R-:W-:Y:S01]  /*0f00*/  FFMA R42, R104, R113.reuse, R42 ;  /* 0x00000071682a7223 */ /* 0x080fe2000000002a */
[-C--:B------:R-:W-:Y:S01]  /*0f10*/  FFMA R50, R106, R113.reuse, R50 ;  /* 0x000000716a327223 */ /* 0x080fe20000000032 */
[----:B------:R-:W-:Y:S01]  /*0f20*/  FFMA R58, R107, R113, R58 ;  /* 0x000000716b3a7223 */ /* 0x000fe2000000003a */
[-C--:B-1----:R-:W-:Y:S01]  /*0f30*/  FFMA R3, R63, R114.reuse, R3 ;  /* 0x000000723f037223 */ /* 0x082fe20000000003 */
[-C--:B------:R-:W-:Y:S01]  /*0f40*/  FFMA R11, R64, R114.reuse, R11 ;  /* 0x00000072400b7223 */ /* 0x080fe2000000000b */
[-C--:B------:R-:W-:Y:S01]  /*0f50*/  FFMA R19, R65, R114.reuse, R19 ;  /* 0x0000007241137223 */ /* 0x080fe20000000013 */
[-C--:B------:R-:W-:Y:S01]  /*0f60*/  FFMA R27, R66, R114.reuse, R27 ;  /* 0x00000072421b7223 */ /* 0x080fe2000000001b */
[-C--:B------:R-:W-:Y:S01]  /*0f70*/  FFMA R35, R67, R114.reuse, R35 ;  /* 0x0000007243237223 */ /* 0x080fe20000000023 */
[-C--:B------:R-:W-:Y:S01]  /*0f80*/  FFMA R43, R104, R114.reuse, R43 ;  /* 0x00000072682b7223 */ /* 0x080fe2000000002b */
[-C--:B------:R-:W-:Y:S01]  /*0f90*/  FFMA R51, R106, R114.reuse, R51 ;  /* 0x000000726a337223 */ /* 0x080fe20000000033 */
[----:B------:R-:W-:Y:S01]  /*0fa0*/  FFMA R59, R107, R114, R59 ;  /* 0x000000726b3b7223 */ /* 0x000fe2000000003b */
[-C--:B--2---:R-:W-:Y:S01]  /*0fb0*/  FFMA R4, R63, R115.reuse, R4 ;  /* 0x000000733f047223 */ /* 0x084fe20000000004 */
[-C--:B------:R-:W-:Y:S01]  /*0fc0*/  FFMA R12, R64, R115.reuse, R12 ;  /* 0x00000073400c7223 */ /* 0x080fe2000000000c */
[-C--:B------:R-:W-:Y:S01]  /*0fd0*/  FFMA R20, R65, R115.reuse, R20 ;  /* 0x0000007341147223 */ /* 0x080fe20000000014 */
[-C--:B------:R-:W-:Y:S01]  /*0fe0*/  FFMA R28, R66, R115.reuse, R28 ;  /* 0x00000073421c7223 */ /* 0x080fe2000000001c */
[-C--:B------:R-:W-:Y:S01]  /*0ff0*/  FFMA R36, R67, R115.reuse, R36 ;  /* 0x0000007343247223 */ /* 0x080fe20000000024 */
[-C--:B------:R-:W-:Y:S01]  /*1000*/  FFMA R44, R104, R115.reuse, R44 ;  /* 0x00000073682c7223 */ /* 0x080fe2000000002c */
[-C--:B------:R-:W-:Y:S01]  /*1010*/  FFMA R52, R106, R115.reuse, R52 ;  /* 0x000000736a347223 */ /* 0x080fe20000000034 */
[----:B------:R-:W-:Y:S01]  /*1020*/  FFMA R68, R107, R115, R68 ;  /* 0x000000736b447223 */ /* 0x000fe20000000044 */
[-C--:B---3--:R-:W-:Y:S01]  /*1030*/  FFMA R5, R63, R60.reuse, R5 ;  /* 0x0000003c3f057223 */ /* 0x088fe20000000005 */
[-C--:B------:R-:W-:Y:S01]  /*1040*/  FFMA R13, R64, R60.reuse, R13 ;  /* 0x0000003c400d7223 */ /* 0x080fe2000000000d */
[-C--:B------:R-:W-:Y:S01]  /*1050*/  FFMA R21, R65, R60.reuse, R21 ;  /* 0x0000003c41157223 */ /* 0x080fe20000000015 */
[-C--:B------:R-:W-:Y:S01]  /*1060*/  FFMA R29, R66, R60.reuse, R29 ;  /* 0x0000003c421d7223 */ /* 0x080fe2000000001d */
[-C--:B------:R-:W-:Y:S01]  /*1070*/  FFMA R37, R67, R60.reuse, R37 ;  /* 0x0000003c43257223 */ /* 0x080fe20000000025 */
[-C--:B------:R-:W-:Y:S01]  /*1080*/  FFMA R45, R104, R60.reuse, R45 ;  /* 0x0000003c682d7223 */ /* 0x080fe2000000002d */
[-C--:B------:R-:W-:Y:S01]  /*1090*/  FFMA R53, R106, R60.reuse, R53 ;  /* 0x0000003c6a357223 */ /* 0x080fe20000000035 */
[----:B------:R-:W-:Y:S01]  /*10a0*/  FFMA R69, R107, R60, R69 ;  /* 0x0000003c6b457223 */ /* 0x000fe20000000045 */
[----:B------:R-:W-:Y:S06]  /*10b0*/  BRA.U !UP0, `(.L_x_0) ;  /* 0xfffffff908887547 */ /* 0x000fec000b83ffff */
[----:B------:R-:W-:Y:S01]  /*10c0*/  USHF.L.U32 UR4, UR8, 0x1, URZ ;  /* 0x0000000108047899 */ /* 0x000fe200080006ff */
[----:B------:R-:W-:Y:S01]  /*10d0*/  IADD3 R86, P0, PT, R86, 0x1, RZ ;  /* 0x0000000156567810 */ /* 0x000fe20007f1e0ff */
[----:B------:R-:W-:-:S04]  /*10e0*/  USHF.R.U32.HI UR5, URZ, 0x1f, UR8 ;  /* 0x0000001fff057899 */ /* 0x000fc80008011608 */
[----:B------:R-:W-:Y:S01]  /*10f0*/  IMAD.X R85, RZ, RZ, R85, P0 ;  /* 0x000000ffff557224 */ /* 0x000fe200000e0655 */
[----:B------:R-:W-:-:S04]  /*1100*/  ISETP.GE.U32.AND P0, PT, R86, UR4, PT ;  /* 0x0000000456007c0c */ /* 0x000fc8000bf06070 */
[----:B------:R-:W-:-:S13]  /*1110*/  ISETP.GE.U32.AND.EX P0, PT, R85, UR5, PT, P0 ;  /* 0x0000000555007c0c */ /* 0x000fda000bf06100 */
[----:B------:R-:W-:Y:S05]  /*1120*/  @!P0 BRA `(.L_x_1) ;  /* 0xfffffff400208947 */ /* 0x000fea000383ffff */
[----:B------:R-:W0:Y:S01]  /*1130*/  LDCU.64 UR10, c[0x0][0x390] ;  /* 0x00007200ff0a77ac */ /* 0x000e220008000a00 */
[----:B------:R-:W-:Y:S01]  /*1140*/  SHF.R.U32.HI R63, RZ, 0x1, R2 ;  /* 0x00000001ff3f7819 */ /* 0x000fe20000011602 */
[----:B------:R-:W-:Y:S01]  /*1150*/  IMAD.MOV.U32 R77, RZ, RZ, R62 ;  /* 0x000000ffff4d7224 */ /* 0x000fe200078e003e */
[----:B------:R-:W-:Y:S01]  /*1160*/  LOP3.LUT R65, R2, 0x1, RZ, 0xc0, !PT ;  /* 0x0000000102417812 */ /* 0x000fe200078ec0ff */
[----:B------:R-:W-:Y:S01]  /*1170*/  UIMAD.WIDE.U32 UR6, UR6, UR8, URZ ;  /* 0x00000008060672a5 */ /* 0x000fe2000f8e00ff */
[----:B------:R-:W-:Y:S01]  /*1180*/  SHF.L.U32 R63, R63, 0x8, RZ ;  /* 0x000000083f3f7819 */ /* 0x000fe200000006ff */
[----:B------:R-:W-:Y:S01]  /*1190*/  UMOV UR4, URZ ;  /* 0x000000ff00047c82 */ /* 0x000fe20008000000 */
[----:B------:R-:W-:Y:S01]  /*11a0*/  LEA R65, R65, R0, 0x5 ;  /* 0x0000000041417211 */ /* 0x000fe200078e28ff */
[----:B------:R-:W-:Y:S01]  /*11b0*/  UIADD3 UR5, UPT, UPT, UR7, UR4, URZ ;  /* 0x0000000407057290 */ /* 0x000fe2000fffe0ff */
[----:B------:R-:W-:Y:S01]  /*11c0*/  SHF.R.U32.HI R67, RZ, 0x2, R2 ;  /* 0x00000002ff437819 */ /* 0x000fe20000011602 */
[----:B0-----:R-:W-:-:S04]  /*11d0*/  ULEA UR4, UP0, UR6, UR10, 0xe ;  /* 0x0000000a06047291 */ /* 0x001fc8000f8070ff */
[----:B------:R-:W-:Y:S02]  /*11e0*/  ULEA.HI.X UR6, UR6, UR11, UR5, 0xe, UP0 ;  /* 0x0000000b06067291 */ /* 0x000fe400080f7405 */
[----:B------:R-:W-:Y:S01]  /*11f0*/  MOV R60, UR4 ;  /* 0x00000004003c7c02 */ /* 0x000fe20008000f00 */
[----:B------:R-:W-:Y:S01]  /*1200*/  UMOV UR4, URZ ;  /* 0x000000ff00047c82 */ /* 0x000fe20008000000 */
[----:B------:R-:W-:Y:S02]  /*1210*/  USHF.L.U32 UR5, UR8, 0xa, URZ ;  /* 0x0000000a08057899 */ /* 0x000fe400080006ff */
[----:B------:R-:W-:Y:S02]  /*1220*/  IMAD.U32 R61, RZ, RZ, UR6 ;  /* 0x00000006ff3d7e24 */ /* 0x000fe4000f8e00ff */
[----:B------:R-:W-:-:S03]  /*1230*/  IMAD.WIDE.U32 R60, R63, UR8, R60 ;  /* 0x000000083f3c7c25 */ /* 0x000fc6000f8e003c */
[----:B------:R-:W-:Y:S02]  /*1240*/  LEA R60, P0, R65, R60, 0x2 ;  /* 0x0000003c413c7211 */ /* 0x000fe400078010ff */
[C---:B------:R-:W-:Y:S02]  /*1250*/  SHF.L.U32 R65, R2.reuse, 0xb, RZ ;  /* 0x0000000b02417819 */ /* 0x040fe400000006ff */
[----:B------:R-:W-:Y:S01]  /*1260*/  IADD3.X R64, PT, PT, R61, UR4, RZ, P0, !PT ;  /* 0x000000043d407c10 */ /* 0x000fe200087fe4ff */
[----:B------:R-:W-:Y:S01]  /*1270*/  USHF.R.U32.HI UR4, URZ, 0x16, UR8 ;  /* 0x00000016ff047899 */ /* 0x000fe20008011608 */
[----:B------:R-:W-:Y:S02]  /*1280*/  LEA R63, P0, R75, R60, 0x8 ;  /* 0x0000003c4b3f7211 */ /* 0x000fe400078040ff */
[----:B------:R-:W-:Y:S02]  /*1290*/  LOP3.LUT R65, R65, 0x1800, RZ, 0xe2, !PT ;  /* 0x0000180041417812 */ /* 0x000fe400078ee2ff */
[----:B------:R-:W-:Y:S01]  /*12a0*/  LEA.HI.X R62, R75, R64, RZ, 0x8, P0 ;  /* 0x000000404b3e7211 */ /* 0x000fe200000f44ff */
[----:B------:R-:W-:Y:S01]  /*12b0*/  IMAD.MOV.U32 R64, RZ, RZ, RZ ;  /* 0x000000ffff407224 */ /* 0x000fe200078e00ff */
[----:B------:R-:W-:-:S04]  /*12c0*/  LEA R75, R2, R0, 0x5 ;  /* 0x00000000024b7211 */ /* 0x000fc800078e28ff */
[----:B------:R-:W-:-:S07]  /*12d0*/  LEA R75, R75, R98, 0x2 ;  /* 0x000000624b4b7211 */ /* 0x000fce00078e10ff */
.L_x_194:
[----:B------:R-:W-:Y:S01]  /*12e0*/  BAR.SYNC.DEFER_BLOCKING 0x0 ;  /* 0x0000000000007b1d */ /* 0x000fe20000010000 */
[----:B------:R-:W-:-:S04]  /*12f0*/  ISETP.NE.U32.AND P0, PT, R64, R67, PT ;  /* 0x000000434000720c */ /* 0x000fc80003f05070 */
[----:B------:R-:W-:Y:S01]  /*1300*/  SEL R66, R76, R67, !P0 ;  /* 0x000000434c427207 */ /* 0x000fe20004000000 */
[----:B------:R-:W-:Y:S01]  /*1310*/  BSSY.RECONVERGENT B0, `(.L_x_2) ;  /* 0x0000014000007945 */ /* 0x000fe20003800200 */
[----:B------:R-:W-:-:S04]  /*1320*/  SEL R61, R65, R77, !P0 ;  /* 0x0000004d413d7207 */ /* 0x000fc80004000000 */
[----:B------:R-:W-:-:S03]  /*1330*/  SEL R77, R98, R61, !P0 ;  /* 0x0000003d624d7207 */ /* 0x000fc60004000000 */
[----:B------:R-:W-:-:S05]  /*1340*/  @!P0 SHF.L.U32 R66, R66, 0x5, RZ ;  /* 0x0000000542428819 */ /* 0x000fca00000006ff */
[----:B------:R-:W-:Y:S01]  /*1350*/  @!P0 IMAD.IADD R66, R66, 0x1, R61 ;  /* 0x0000000142428824 */ /* 0x000fe200078e023d */
[----:B------:R0:W-:Y:S04]  /*1360*/  STS [R75], RZ ;  /* 0x000000ff4b007388 */ /* 0x0001e80000000800 */
[----:B------:R-:W-:Y:S01]  /*1370*/  @!P0 IADD3 R66, PT, PT, R66, R77, RZ ;  /* 0x0000004d42428210 */ /* 0x000fe20007ffe0ff */
[----:B------:R0:W-:Y:S04]  /*1380*/  STS [R75+0x400], RZ ;  /* 0x000400ff4b007388 */ /* 0x0001e80000000800 */
[----:B------:R0:W-:Y:S04]  /*1390*/  STS [R75+0x800], RZ ;  /* 0x000800ff4b007388 */ /* 0x0001e80000000800 */
[----:B------:R0:W-:Y:S04]  /*13a0*/  STS [R75+0xc00], RZ ;  /* 0x000c00ff4b007388 */ /* 0x0001e80000000800 */
[----:B------:R0:W-:Y:S04]  /*13b0*/  STS [R75+0x1000], RZ ;  /* 0x001000ff4b007388 */ /* 0x0001e80000000800 */
[----:B------:R0:W-:Y:S04]  /*13c0*/  STS [R75+0x1400], RZ ;  /* 0x001400ff4b007388 */ /* 0x0001e80000000800 */
[----:B------:R0:W-:Y:S04]  /*13d0*/  STS [R75+0x1800], RZ ;  /* 0x001800ff4b007388 */ /* 0x0001e80000000800 */
[----:B------:R0:W-:Y:S01]  /*13e0*/  STS [R75+0x1c00], RZ ;  /* 0x001c00ff4b007388 */ /* 0x0001e20000000800 */
[----:B------:R-:W-:Y:S06]  /*13f0*/  BAR.SYNC.DEFER_BLOCKING 0x0 ;  /* 0x0000000000007b1d */ /* 0x000fec0000010000 */
[----:B-1----:R-:W-:Y:S05]  /*1400*/  @P0 BRA `(.L_x_3) ;  /* 0x0000000000100947 */ /* 0x002fea0003800000 */
.L_x_4:
[----:B------:R-:W1:Y:S02]  /*1410*/  LDS R60, [R66] ;  /* 0x00000000423c7984 */ /* 0x000e640000000800 */
[----:B-1----:R-:W-:-:S05]  /*1420*/  FADD R61, R74, R60 ;  /* 0x0000003c4a3d7221 */ /* 0x002fca0000000000 */
[----:B------:R-:W1:Y:S02]  /*1430*/  ATOMS.CAST.SPIN P1, [R66], R60, R61 ;  /* 0x0000003c4200758d */ /* 0x000e64000182003d */
[----:B-1----:R-:W-:Y:S05]  /*1440*/  @!P1 BRA `(.L_x_4) ;  /* 0xfffffffc00f09947 */ /* 0x002fea000383ffff */
.L_x_3:
[----:B------:R-:W-:Y:S05]  /*1450*/  BSYNC.RECONVERGENT B0 ;  /* 0x0000000000007941 */ /* 0x000fea0003800200 */
.L_x_2:
[----:B------:R-:W-:Y:S04]  /*1460*/  BSSY.RECONVERGENT B0, `(.L_x_5) ;  /* 0x0000006000007945 */ /* 0x000fe80003800200 */
[----:B------:R-:W-:Y:S05]  /*1470*/  @P0 BRA `(.L_x_6) ;  /* 0x0000000000100947 */ /* 0x000fea0003800000 */
.L_x_7:
[----:B------:R-:W1:Y:S02]  /*1480*/  LDS R60, [R66+0x4] ;  /* 0x00000400423c7984 */ /* 0x000e640000000800 */
[----:B-1----:R-:W-:-:S05]  /*1490*/  FADD R61, R73, R60 ;  /* 0x0000003c493d7221 */ /* 0x002fca0000000000 */
[----:B------:R-:W1:Y:S02]  /*14a0*/  ATOMS.CAST.SPIN P1, [R66+0x4], R60, R61 ;  /* 0x0000043c4200758d */ /* 0x000e64000182003d */
[----:B-1----:R-:W-:Y:S05]  /*14b0*/  @!P1 BRA `(.L_x_7) ;  /* 0xfffffffc00f09947 */ /* 0x002fea000383ffff */
.L_x_6:
[----:B------:R-:W-:Y:S05]  /*14c0*/  BSYNC.RECONVERGENT B0 ;  /* 0x0000000000007941 */ /* 0x000fea0003800200 */
.L_x_5:
[----:B------:R-:W-:Y:S04]  /*14d0*/  BSSY.RECONVERGENT B0, `(.L_x_8) ;  /* 0x0000006000007945 */ /* 0x000fe80003800200 */
[----:B------:R-:W-:Y:S05]  /*14e0*/  @P0 BRA `(.L_x_9) ;  /* 0x0000000000100947 */ /* 0x000fea0003800000 */
.L_x_10:
[----:B------:R-:W1:Y:S02]  /*14f0*/  LDS R60, [R66+0x8] ;  /* 0x00000800423c7984 */ /* 0x000e640000000800 */
[----:B-1----:R-:W-:-:S05]  /*1500*/  FADD R61, R72, R60 ;  /* 0x0000003c483d7221 */ /* 0x002fca0000000000 */
[----:B------:R-:W1:Y:S02]  /*1510*/  ATOMS.CAST.SPIN P1, [R66+0x8], R60, R61 ;  /* 0x0000083c4200758d */ /* 0x000e64000182003d */
[----:B-1----:R-:W-:Y:S05]  /*1520*/  @!P1 BRA `(.L_x_10) ;  /* 0xfffffffc00f09947 */ /* 0x002fea000383ffff */
.L_x_9:
[----:B------:R-:W-:Y:S05]  /*1530*/  BSYNC.RECONVERGENT B0 ;  /* 0x0000000000007941 */ /* 0x000fea0003800200 */
.L_x_8:
[----:B------:R-:W-:Y:S04]  /*1540*/  BSSY.RECONVERGENT B0, `(.L_x_11) ;  /* 0x0000006000007945 */ /* 0x000fe80003800200 */
[----:B------:R-:W-:Y:S05]  /*1550*/  @P0 BRA `(.L_x_12) ;  /* 0x0000000000100947 */ /* 0x000fea0003800000 */
.L_x_13:
[----:B------:R-:W1:Y:S02]  /*1560*/  LDS R60, [R66+0xc] ;  /* 0x00000c00423c7984 */ /* 0x000e640000000800 */
[----:B-1----:R-:W-:-:S05]  /*1570*/  FADD R61, R71, R60 ;  /* 0x0000003c473d7221 */ /* 0x002fca0000000000 */
[----:B------:R-:W1:Y:S02]  /*1580*/  ATOMS.CAST.SPIN P1, [R66+0xc], R60, R61 ;  /* 0x00000c3c4200758d */ /* 0x000e64000182003d */
[----:B-1----:R-:W-:Y:S05]  /*1590*/  @!P1 BRA `(.L_x_13) ;  /* 0xfffffffc00f09947 */ /* 0x002fea000383ffff */
.L_x_12:
[----:B------:R-:W-:Y:S05]  /*15a0*/  BSYNC.RECONVERGENT B0 ;  /* 0x0000000000007941 */ /* 0x000fea0003800200 */
.L_x_11:
[----:B------:R-:W-:Y:S04]  /*15b0*/  BSSY.RECONVERGENT B0, `(.L_x_14) ;  /* 0x0000006000007945 */ /* 0x000fe80003800200 */
[----:B------:R-:W-:Y:S05]  /*15c0*/  @P0 BRA `(.L_x_15) ;  /* 0x0000000000100947 */ /* 0x000fea0003800000 */
.L_x_16:
[----:B------:R-:W1:Y:S02]  /*15d0*/  LDS R60, [R66+0x10] ;  /* 0x00001000423c7984 */ /* 0x000e640000000800 */
[----:B-1----:R-:W-:-:S05]  /*15e0*/  FADD R61, R70, R60 ;  /* 0x0000003c463d7221 */ /* 0x002fca0000000000 */
[----:B------:R-:W1:Y:S02]  /*15f0*/  ATOMS.CAST.SPIN P1, [R66+0x10], R60, R61 ;  /* 0x0000103c4200758d */ /* 0x000e64000182003d */
[----:B-1----:R-:W-:Y:S05]  /*1600*/  @!P1 BRA `(.L_x_16) ;  /* 0xfffffffc00f09947 */ /* 0x002fea000383ffff */
.L_x_15:
[----:B------:R-:W-:Y:S05]  /*1610*/  BSYNC.RECONVERGENT B0 ;  /* 0x0000000000007941 */ /* 0x000fea0003800200 */
.L_x_14:
[----:B------:R-:W-:Y:S04]  /*1620*/  BSSY.RECONVERGENT B0, `(.L_x_17) ;  /* 0x0000006000007945 */ /* 0x000fe80003800200 */
[----:B------:R-:W-:Y:S05]  /*1630*/  @P0 BRA `(.L_x_18) ;  /* 0x0000000000100947 */ /* 0x000fea0003800000 */
.L_x_19:
[----:B------:R-:W1:Y:S02]  /*1640*/  LDS R60, [R66+0x14] ;  /* 0x00001400423c7984 */ /* 0x000e640000000800 */
[----:B-1----:R-:W-:-:S05]  /*1650*/  FADD R61, R3, R60 ;  /* 0x0000003c033d7221 */ /* 0x002fca0000000000 */
[----:B------:R-:W1:Y:S02]  /*1660*/  ATOMS.CAST.SPIN P1, [R66+0x14], R60, R61 ;  /* 0x0000143c4200758d */ /* 0x000e64000182003d */
[----:B-1----:R-:W-:Y:S05]  /*1670*/  @!P1 BRA `(.L_x_19) ;  /* 0xfffffffc00f09947 */ /* 0x002fea000383ffff */
.L_x_18:
[----:B------:R-:W-:Y:S05]  /*1680*/  BSYNC.RECONVERGENT B0 ;  /* 0x0000000000007941 */ /* 0x000fea0003800200 */
.L_x_17:
[----:B------:R-:W-:Y:S04]  /*1690*/  BSSY.RECONVERGENT B0, `(.L_x_20) ;  /* 0x0000006000007945 */ /* 0x000fe80003800200 */
[----:B------:R-:W-:Y:S05]  /*16a0*/  @P0 BRA `(.L_x_21) ;  /* 0x0000000000100947 */ /* 0x000fea0003800000 */
.L_x_22:
[----:B------:R-:W1:Y:S02]  /*16b0*/  LDS R60, [R66+0x18] ;  /* 0x00001800423c7984 */ /* 0x000e640000000800 */
[----:B-1----:R-:W-:-:S05]  /*16c0*/  FADD R61, R4, R60 ;  /* 0x0000003c043d7221 */ /* 0x002fca0000000000 */
[----:B------:R-:W1:Y:S02]  /*16d0*/  ATOMS.CAST.SPIN P1, [R66+0x18], R60, R61 ;  /* 0x0000183c4200758d */ /* 0x000e64000182003d */
[----:B-1----:R-:W-:Y:S05]  /*16e0*/  @!P1 BRA `(.L_x_22) ;  /* 0xfffffffc00f09947 */ /* 0x002fea000383ffff */
.L_x_21:
[----:B------:R-:W-:Y:S05]  /*16f0*/  BSYNC.RECONVERGENT B0 ;  /* 0x0000000000007941 */ /* 0x000fea0003800200 */
.L_x_20:
[----:B------:R-:W-:Y:S04]  /*1700*/  BSSY.RECONVERGENT B0, `(.L_x_23) ;  /* 0x0000006000007945 */ /* 0x000fe80003800200 */
[----:B------:R-:W-:Y:S05]  /*1710*/  @P0 BRA `(.L_x_24) ;  /* 0x0000000000100947 */ /* 0x000fea0003800000 */
.L_x_25:
[----:B------:R-:W1:Y:S02]  /*1720*/  LDS R60, [R66+0x1c] ;  /* 0x00001c00423c7984 */ /* 0x000e640000000800 */
[----:B-1----:R-:W-:-:S05]  /*1730*/  FADD R61, R5, R60 ;  /* 0x0000003c053d7221 */ /* 0x002fca0000000000 */
[----:B------:R-:W1:Y:S02]  /*1740*/  ATOMS.CAST.SPIN P1, [R66+0x1c], R60, R61 ;  /* 0x00001c3c4200758d */ /* 0x000e64000182003d */
[----:B-1----:R-:W-:Y:S05]  /*1750*/  @!P1 BRA `(.L_x_25) ;  /* 0xfffffffc00f09947 */ /* 0x002fea000383ffff */
.L_x_24:
[----:B------:R-:W-:Y:S05]  /*1760*/  BSYNC.RECONVERGENT B0 ;  /* 0x0000000000007941 */ /* 0x000fea0003800200 */
.L_x_23:
[----:B------:R-:W-:Y:S04]  /*1770*/  BSSY.RECONVERGENT B0, `(.L_x_26) ;  /* 0x0000006000007945 */ /* 0x000fe80003800200 */
[----:B------:R-:W-:Y:S05]  /*1780*/  @P0 BRA `(.L_x_27) ;  /* 0x0000000000100947 */ /* 0x000fea0003800000 */
.L_x_28:
[----:B------:R-:W1:Y:S02]  /*1790*/  LDS R60, [R66+0x100] ;  /* 0x00010000423c7984 */ /* 0x000e640000000800 */
[----:B-1----:R-:W-:-:S05]  /*17a0*/  FADD R61, R6, R60 ;  /* 0x0000003c063d7221 */ /* 0x002fca0000000000 */
[----:B------:R-:W1:Y:S02]  /*17b0*/  ATOMS.CAST.SPIN P1, [R66+0x100], R60, R61 ;  /* 0x0001003c4200758d */ /* 0x000e64000182003d */
[----:B-1----:R-:W-:Y:S05]  /*17c0*/  @!P1 BRA `(.L_x_28) ;  /* 0xfffffffc00f09947 */ /* 0x002fea000383ffff */
.L_x_27:
[----:B------:R-:W-:Y:S05]  /*17d0*/  BSYNC.RECONVERGENT B0 ;  /* 0x0000000000007941 */ /* 0x000fea0003800200 */
.L_x_26:
[----:B------:R-:W-:Y:S04]  /*17e0*/  BSSY.RECONVERGENT B0, `(.L_x_29) ;  /* 0x0000006000007945 */ /* 0x000fe80003800200 */
[----:B------:R-:W-:Y:S05]  /*17f0*/  @P0 BRA `(.L_x_30) ;  /* 0x0000000000100947 */ /* 0x000fea0003800000 */
.L_x_31:
[----:B------:R-:W1:Y:S02]  /*1800*/  LDS R60, [R66+0x104] ;  /* 0x00010400423c7984 */ /* 0x000e640000000800 */
[----:B-1----:R-:W-:-:S05]  /*1810*/  FADD R61, R7, R60 ;  /* 0x0000003c073d7221 */ /* 0x002fca0000000000 */
[----:B------:R-:W1:Y:S02]  /*1820*/  ATOMS.CAST.SPIN P1, [R66+0x104], R60, R61 ;  /* 0x0001043c4200758d */ /* 0x000e64000182003d */
[----:B-1----:R-:W-:Y:S05]  /*1830*/  @!P1 BRA `(.L_x_31) ;  /* 0xfffffffc00f09947 */ /* 0x002fea000383ffff */
.L_x_30:
[----:B------:R-:W-:Y:S05]  /*1840*/  BSYNC.RECONVERGENT B0 ;  /* 0x0000000000007941 */ /* 0x000fea0003800200 */
.L_x_29:
[----:B------:R-:W-:Y:S04]  /*1850*/  BSSY.RECONVERGENT B0, `(.L_x_32) ;  /* 0x0000006000007945 */ /* 0x000fe80003800200 */
[----:B------:R-:W-:Y:S05]  /*1860*/  @P0 BRA `(.L_x_33) ;  /* 0x0000000000100947 */ /* 0x000fea0003800000 */
.L_x_34:
[----:B------:R-:W1:Y:S02]  /*1870*/  LDS R60, [R66+0x108] ;  /* 0x00010800423c7984 */ /* 0x000e640000000800 */
[----:B-1----:R-:W-:-:S05]  /*1880*/  FADD R61, R8, R60 ;  /* 0x0000003c083d7221 */ /* 0x002fca0000000000 */
[----:B------:R-:W1:Y:S02]  /*1890*/  ATOMS.CAST.SPIN P1, [R66+0x108], R60, R61 ;  /* 0x0001083c4200758d */ /* 0x000e64000182003d */
[----:B-1----:R-:W-:Y:S05]  /*18a0*/  @!P1 BRA `(.L_x_34) ;  /* 0xfffffffc00f09947 */ /* 0x002fea000383ffff */
.L_x_33:
[----:B------:R-:W-:Y:S05]  /*18b0*/  BSYNC.RECONVERGENT B0 ;  /* 0x0000000000007941 */ /* 0x000fea0003800200 */
.L_x_32:
[----:B------:R-:W-:Y:S04]  /*18c0*/  BSSY.RECONVERGENT B0, `(.L_x_35) ;  /* 0x0000006000007945 */ /* 0x000fe80003800200 */
[----:B------:R-:W-:Y:S05]  /*18d0*/  @P0 BRA `(.L_x_36) ;  /* 0x0000000000100947 */ /* 0x000fea0003800000 */
.L_x_37:
[----:B------:R-:W1:Y:S02]  /*18e0*/  LDS R60, [R66+0x10c] ;  /* 0x00010c00423c7984 */ /* 0x000e640000000800 */
[----:B-1----:R-:W-:-:S05]  /*18f0*/  FADD R61, R9, R60 ;  /* 0x0000003c093d7221 */ /* 0x002fca0000000000 */
[----:B------:R-:W1:Y:S02]  /*1900*/  ATOMS.CAST.SPIN P1, [R66+0x10c], R60, R61 ;  /* 0x00010c3c4200758d */ /* 0x000e64000182003d */
[----:B-1----:R-:W-:Y:S05]  /*1910*/  @!P1 BRA `(.L_x_37) ;  /* 0xfffffffc00f09947 */ /* 0x002fea000383ffff */
.L_x_36:
[----:B------:R-:W-:Y:S05]  /*1920*/  BSYNC.RECONVERGENT B0 ;  /* 0x0000000000007941 */ /* 0x000fea0003800200 */
.L_x_35:
[----:B------:R-:W-:Y:S04]  /*1930*/  BSSY.RECONVERGENT B0, `(.L_x_38) ;  /* 0x0000006000007945 */ /* 0x000fe80003800200 */
[----:B------:R-:W-:Y:S05]  /*1940*/  @P0 BRA `(.L_x_39) ;  /* 0x0000000000100947 */ /* 0x000fea0003800000 */
.L_x_40:
[----:B------:R-:W1:Y:S02]  /*1950*/  LDS R60, [R66+0x110] ;  /* 0x00011000423c7984 */ /* 0x000e640000000800 */
[----:B-1----:R-:W-:-:S05]  /*1960*/  FADD R61, R10, R60 ;  /* 0x0000003c0a3d7221 */ /* 0x002fca0000000000 */
[----:B------:R-:W1:Y:S02]  /*1970*/  ATOMS.CAST.SPIN P1, [R66+0x110], R60, R61 ;  /* 0x0001103c4200758d */ /* 0x000e64000182003d */
[----:B-1----:R-:W-:Y:S05]  /*1980*/  @!P1 BRA `(.L_x_40) ;  /* 0xfffffffc00f09947 */ /* 0x002fea000383ffff */
.L_x_39:
[----:B------:R-:W-:Y:S05]  /*1990*/  BSYNC.RECONVERGENT B0 ;  /* 0x0000000000007941 */ /* 0x000fea0003800200 */
.L_x_38:
[----:B------:R-:W-:Y:S04]  /*19a0*/  BSSY.RECONVERGENT B0, `(.L_x_41) ;  /* 0x0000006000007945 */ /* 0x000fe80003800200 */
[----:B------:R-:W-:Y:S05]  /*19b0*/  @P0 BRA `(.L_x_42) ;  /* 0x0000000000100947 */ /* 0x000fea0003800000 */
.L_x_43:
[----:B------:R-:W1:Y:S02]  /*19c0*/  LDS R60, [R66+0x114] ;  /* 0x00011400423c7984 */ /* 0x000e640000000800 */
[----:B-1----:R-:W-:-:S05]  /*19d0*/  FADD R61, R11, R60 ;  /* 0x0000003c0b3d7221 */ /* 0x002fca0000000000 */
[----:B------:R-:W1:Y:S02]  /*19e0*/  ATOMS.CAST.SPIN P1, [R66+0x114], R60, R61 ;  /* 0x0001143c4200758d */ /* 0x000e64000182003d */
[----:B-1----:R-:W-:Y:S05]  /*19f0*/  @!P1 BRA `(.L_x_43) ;  /* 0xfffffffc00f09947 */ /* 0x002fea000383ffff */
.L_x_42:
[----:B------:R-:W-:Y:S05]  /*1a00*/  BSYNC.RECONVERGENT B0 ;  /* 0x0000000000007941 */ /* 0x000fea0003800200 */
.L_x_41:
[----:B------:R-:W-:Y:S04]  /*1a10*/  BSSY.RECONVERGENT B0, `(.L_x_44) ;  /* 0x0000006000007945 */ /* 0x000fe80003800200 */
[----:B------:R-:W-:Y:S05]  /*1a20*/  @P0 BRA `(.L_x_45) ;  /* 0x0000000000100947 */ /* 0x000fea0003800000 */
.L_x_46:
[----:B------:R-:W1:Y:S02]  /*1a30*/  LDS R60, [R66+0x118] ;  /* 0x00011800423c7984 */ /* 0x000e640000000800 */
[----:B-1----:R-:W-:-:S05]  /*1a40*/  FADD R61, R12, R60 ;  /* 0x0000003c0c3d7221 */ /* 0x002fca0000000000 */
[----:B------:R-:W1:Y:S02]  /*1a50*/  ATOMS.CAST.SPIN P1, [R66+0x118], R60, R61 ;  /* 0x0001183c4200758d */ /* 0x000e64000182003d */
[----:B-1----:R-:W-:Y:S05]  /*1a60*/  @!P1 BRA `(.L_x_46) ;  /* 0xfffffffc00f09947 */ /* 0x002fea000383ffff */
.L_x_45:
[----:B------:R-:W-:Y:S05]  /*1a70*/  BSYNC.RECONVERGENT B0 ;  /* 0x0000000000007941 */ /* 0x000fea0003800200 */
.L_x_44:
[----:B------:R-:W-:Y:S04]  /*1a80*/  BSSY.RECONVERGENT B0, `(.L_x_47) ;  /* 0x0000006000007945 */ /* 0x000fe80003800200 */
[----:B------:R-:W-:Y:S05]  /*1a90*/  @P0 BRA `(.L_x_48) ;  /* 0x0000000000100947 */ /* 0x000fea0003800000 */
.L_x_49:
[----:B------:R-:W1:Y:S02]  /*1aa0*/  LDS R60, [R66+0x11c] ;  /* 0x00011c00423c7984 */ /* 0x000e640000000800 */
[----:B-1----:R-:W-:-:S05]  /*1ab0*/  FADD R61, R13, R60 ;  /* 0x0000003c0d3d7221 */ /* 0x002fca0000000000 */
[----:B------:R-:W1:Y:S02]  /*1ac0*/  ATOMS.CAST.SPIN P1, [R66+0x11c], R60, R61 ;  /* 0x00011c3c4200758d */ /* 0x000e64000182003d */
[----:B-1----:R-:W-:Y:S05]  /*1ad0*/  @!P1 BRA `(.L_x_49) ;  /* 0xfffffffc00f09947 */ /* 0x002fea000383ffff */
.L_x_48:
[----:B------:R-:W-:Y:S05]  /*1ae0*/  BSYNC.RECONVERGENT B0 ;  /* 0x0000000000007941 */ /* 0x000fea0003800200 */
.L_x_47:
[----:B------:R-:W-:Y:S04]  /*1af0*/  BSSY.RECONVERGENT B0, `(.L_x_50) ;  /* 0x0000006000007945 */ /* 0x000fe80003800200 */
[----:B------:R-:W-:Y:S05]  /*1b00*/  @P0 BRA `(.L_x_51) ;  /* 0x0000000000100947 */ /* 0x000fea0003800000 */
.L_x_52:
[----:B------:R-:W1:Y:S02]  /*1b10*/  LDS R60, [R66+0x200] ;  /* 0x00020000423c7984 */ /* 0x000e640000000800 */
[----:B-1----:R-:W-:-:S05]  /*1b20*/  FADD R61, R14, R60 ;  /* 0x0000003c0e3d7221 */ /* 0x002fca0000000000 */
[----:B------:R-:W1:Y:S02]  /*1b30*/  ATOMS.CAST.SPIN P1, [R66+0x200], R60, R61 ;  /* 0x0002003c4200758d */ /* 0x000e64000182003d */
[----:B-1----:R-:W-:Y:S05]  /*1b40*/  @!P1 BRA `(.L_x_52) ;  /* 0xfffffffc00f09947 */ /* 0x002fea000383ffff */
.L_x_51:
[----:B------:R-:W-:Y:S05]  /*1b50*/  BSYNC.RECONVERGENT B0 ;  /* 0x0000000000007941 */ /* 0x000fea0003800200 */
.L_x_50:
[----:B------:R-:W-:Y:S04]  /*1b60*/  BSSY.RECONVERGENT B0, `(.L_x_53) ;  /* 0x0000006000007945 */ /* 0x000fe80003800200 */
[----:B------:R-:W-:Y:S05]  /*1b70*/  @P0 BRA `(.L_x_54) ;  /* 0x0000000000100947 */ /* 0x000fea0003800000 */
.L_x_55:
[----:B------:R-:W1:Y:S02]  /*1b80*/  LDS R60, [R66+0x204] ;  /* 0x00020400423c7984 */ /* 0x000e640000000800 */
[----:B-1----:R-:W-:-:S05]  /*1b90*/  FADD R61, R15, R60 ;  /* 0x0000003c0f3d7221 */ /* 0x002fca0000000000 */
[----:B------:R-:W1:Y:S02]  /*1ba0*/  ATOMS.CAST.SPIN P1, [R66+0x204], R60, R61 ;  /* 0x0002043c4200758d */ /* 0x000e64000182003d */
[----:B-1----:R-:W-:Y:S05]  /*1bb0*/  @!P1 BRA `(.L_x_55) ;  /* 0xfffffffc00f09947 */ /* 0x002fea000383ffff */
.L_x_54:
[----:B------:R-:W-:Y:S05]  /*1bc0*/  BSYNC.RECONVERGENT B0 ;  /* 0x0000000000007941 */ /* 0x000fea0003800200 */
.L_x_53:
[----:B------:R-:W-:Y:S04]  /*1bd0*/  BSSY.RECONVERGENT B0, `(.L_x_56) ;  /* 0x0000006000007945 */ /* 0x000fe80003800200 */
[----:B------:R-:W-:Y:S05]  /*1be0*/  @P0 BRA `(.L_x_57) ;  /* 0x0000000000100947 */ /* 0x000fea0003800000 */
.L_x_58:
[----:B------:R-:W1:Y:S02]  /*1bf0*/  LDS R60, [R66+0x208] ;  /* 0x00020800423c7984 */ /* 0x000e640000000800 */
[----:B-1----:R-:W-:-:S05]  /*1c00*/  FADD R61, R16, R60 ;  /* 0x0000003c103d7221 */ /* 0x002fca0000000000 */
[----:B------:R-:W1:Y:S02]  /*1c10*/  ATOMS.CAST.SPIN P1, [R66+0x208], R60, R61 ;  /* 0x0002083c4200758d */ /* 0x000e64000182003d */
[----:B-1----:R-:W-:Y:S05]  /*1c20*/  @!P1 BRA `(.L_x_58) ;  /* 0xfffffffc00f09947 */ /* 0x002fea000383ffff */
.L_x_57:
[----:B------:R-:W-:Y:S05]  /*1c30*/  BSYNC.RECONVERGENT B0 ;  /* 0x0000000000007941 */ /* 0x000fea0003800200 */
.L_x_56:
[----:B------:R-:W-:Y:S04]  /*1c40*/  BSSY.RECONVERGENT B0, `(.L_x_59) ;  /* 0x0000006000007945 */ /* 0x000fe80003800200 */
[----:B------:R-:W-:Y:S05]  /*1c50*/  @P0 BRA `(.L_x_60) ;  /* 0x0000000000100947 */ /* 0x000fea0003800000 */
.L_x_61:
[----:B------:R-:W1:Y:S02]  /*1c60*/  LDS R60, [R66+0x20c] ;  /* 0x00020c00423c7984 */ /* 0x000e640000000800 */
[----:B-1----:R-:W-:-:S05]  /*1c70*/  FADD R61, R17, R60 ;  /* 0x0000003c113d7221 */ /* 0x002fca0000000000 */
[----:B------:R-:W1:Y:S02]  /*1c80*/  ATOMS.CAST.SPIN P1, [R66+0x20c], R60, R61 ;  /* 0x00020c3c4200758d */ /* 0x000e64000182003d */
[----:B-1----:R-:W-:Y:S05]  /*1c90*/  @!P1 BRA `(.L_x_61) ;  /* 0xfffffffc00f09947 */ /* 0x002fea000383ffff */
.L_x_60:
[----:B------:R-:W-:Y:S05]  /*1ca0*/  BSYNC.RECONVERGENT B0 ;  /* 0x0000000000007941 */ /* 0x000fea0003800200 */
.L_x_59:
[----:B------:R-:W-:Y:S04]  /*1cb0*/  BSSY.RECONVERGENT B0, `(.L_x_62) ;  /* 0x0000006000007945 */ /* 0x000fe80003800200 */
[----:B------:R-:W-:Y:S05]  /*1cc0*/  @P0 BRA `(.L_x_63) ;  /* 0x0000000000100947 */ /* 0x000fea0003800000 */
.L_x_64:
[----:B------:R-:W1:Y:S02]  /*1cd0*/  LDS R60, [R66+0x210] ;  /* 0x00021000423c7984 */ /* 0x000e640000000800 */
[----:B-1----:R-:W-:-:S05]  /*1ce0*/  FADD R61, R18, R60 ;  /* 0x0000003c123d7221 */ /* 0x002fca0000000000 */
[----:B------:R-:W1:Y:S02]  /*1cf0*/  ATOMS.CAST.SPIN P1, [R66+0x210], R60, R61 ;  /* 0x0002103c4200758d */ /* 0x000e64000182003d */
[----:B-1----:R-:W-:Y:S05]  /*1d00*/  @!P1 BRA `(.L_x_64) ;  /* 0xfffffffc00f09947 */ /* 0x002fea000383ffff */
.L_x_63:
[----:B------:R-:W-:Y:S05]  /*1d10*/  BSYNC.RECONVERGENT B0 ;  /* 0x0000000000007941 */ /* 0x000fea0003800200 */
.L_x_62:
[----:B------:R-:W-:Y:S04]  /*1d20*/  BSSY.RECONVERGENT B0, `(.L_x_65) ;  /* 0x0000006000007945 */ /* 0x000fe80003800200 */
[----:B------:R-:W-:Y:S05]  /*1d30*/  @P0 BRA `(.L_x_66) ;  /* 0x0000000000100947 */ /* 0x000fea0003800000 */
.L_x_67:
[----:B------:R-:W1:Y:S02]  /*1d40*/  LDS R60, [R66+0x214] ;  /* 0x00021400423c7984 */ /* 0x000e640000000800 */
[----:B-1----:R-:W-:-:S05]  /*1d50*/  FADD R61, R19, R60 ;  /* 0x0000003c133d7221 */ /* 0x002fca0000000000 */
[----:B------:R-:W1:Y:S02]  /*1d60*/  ATOMS.CAST.SPIN P1, [R66+0x214], R60, R61 ;  /* 0x0002143c4200758d */ /* 0x000e64000182003d */
[----:B-1----:R-:W-:Y:S05]  /*1d70*/  @!P1 BRA `(.L_x_67) ;  /* 0xfffffffc00f09947 */ /* 0x002fea000383ffff */
.L_x_66:
[----:B------:R-:W-:Y:S05]  /*1d80*/  BSYNC.RECONVERGENT B0 ;  /* 0x0000000000007941 */ /* 0x000fea0003800200 */
.L_x_65:
[----:B------:R-:W-:Y:S04]  /*1d90*/  BSSY.RECONVERGENT B0, `(.L_x_68) ;  /* 0x0000006000007945 */ /* 0x000fe80003800200 */
[----:B------:R-:W-:Y:S05]  /*1da0*/  @P0 BRA `(.L_x_69) ;  /* 0x0000000000100947 */ /* 0x000fea0003800000 */
.L_x_70:
[----:B------:R-:W1:Y:S02]  /*1db0*/  LDS R60, [R66+0x218] ;  /* 0x00021800423c7984 */ /* 0x000e640000000800 */
[----:B-1----:R-:W-:-:S05]  /*1dc0*/  FADD R61, R20, R60 ;  /* 0x0000003c143d7221 */ /* 0x002fca0000000000 */
[----:B------:R-:W1:Y:S02]  /*1dd0*/  ATOMS.CAST.SPIN P1, [R66+0x218], R60, R61 ;  /* 0x0002183c4200758d */ /* 0x000e64000182003d */
[----:B-1----:R-:W-:Y:S05]  /*1de0*/  @!P1 BRA `(.L_x_70) ;  /* 0xfffffffc00f09947 */ /* 0x002fea000383ffff */
.L_x_69:
[----:B------:R-:W-:Y:S05]  /*1df0*/  BSYNC.RECONVERGENT B0 ;  /* 0x0000000000007941 */ /* 0x000fea0003800200 */
.L_x_68:
[----:B------:R-:W-:Y:S04]  /*1e00*/  BSSY.RECONVERGENT B0, `(.L_x_71) ;  /* 0x0000006000007945 */ /* 0x000fe80003800200 */
[----:B------:R-:W-:Y:S05]  /*1e10*/  @P0 BRA `(.L_x_72) ;  /* 0x0000000000100947 */ /* 0x000fea0003800000 */
.L_x_73:
[----:B------:R-:W1:Y:S02]  /*1e20*/  LDS R60, [R66+0x21c] ;  /* 0x00021c00423c7984 */ /* 0x000e640000000800 */
[----:B-1----:R-:W-:-:S05]  /*1e30*/  FADD R61, R21, R60 ;  /* 0x0000003c153d7221 */ /* 0x002fca0000000000 */
[----:B------:R-:W1:Y:S02]  /*1e40*/  ATOMS.CAST.SPIN P1, [R66+0x21c], R60, R61 ;  /* 0x00021c3c4200758d */ /* 0x000e64000182003d */
[----:B-1----:R-:W-:Y:S05]  /*1e50*/  @!P1 BRA `(.L_x_73) ;  /* 0xfffffffc00f09947 */ /* 0x002fea000383ffff */
.L_x_72:
[----:B------:R-:W-:Y:S05]  /*1e60*/  BSYNC.RECONVERGENT B0 ;  /* 0x0000000000007941 */ /* 0x000fea0003800200 */
.L_x_71:
[----:B------:R-:W-:Y:S04]  /*1e70*/  BSSY.RECONVERGENT B0, `(.L_x_74) ;  /* 0x0000006000007945 */ /* 0x000fe80003800200 */
[----:B------:R-:W-:Y:S05]  /*1e80*/  @P0 BRA `(.L_x_75) ;  /* 0x0000000000100947 */ /* 0x000fea0003800000 */
.L_x_76:
[----:B------:R-:W1:Y:S02]  /*1e90*/  LDS R60, [R66+0x300] ;  /* 0x00030000423c7984 */ /* 0x000e640000000800 */
[----:B-1----:R-:W-:-:S05]  /*1ea0*/  FADD R61, R22, R60 ;  /* 0x0000003c163d7221 */ /* 0x002fca0000000000 */
[----:B------:R-:W1:Y:S02]  /*1eb0*/  ATOMS.CAST.SPIN P1, [R66+0x300], R60, R61 ;  /* 0x0003003c4200758d */ /* 0x000e64000182003d */
[----:B-1----:R-:W-:Y:S05]  /*1ec0*/  @!P1 BRA `(.L_x_76) ;  /* 0xfffffffc00f09947 */ /* 0x002fea000383ffff */
.L_x_75:
[----:B------:R-:W-:Y:S05]  /*1ed0*/  BSYNC.RECONVERGENT B0 ;  /* 0x0000000000007941 */ /* 0x000fea0003800200 */
.L_x_74:
[----:B------:R-:W-:Y:S04]  /*1ee0*/  BSSY.RECONVERGENT B0, `(.L_x_77) ;  /* 0x0000006000007945 */ /* 0x000fe80003800200 */
[----:B------:R-:W-:Y:S05]  /*1ef0*/  @P0 BRA `(.L_x_78) ;  /* 0x0000000000100947 */ /* 0x000fea0003800000 */
.L_x_79:
[----:B------:R-:W1:Y:S02]  /*1f00*/  LDS R60, [R66+0x304] ;  /* 0x00030400423c7984 */ /* 0x000e640000000800 */
[----:B-1----:R-:W-:-:S05]  /*1f10*/  FADD R61, R23, R60 ;  /* 0x0000003c173d7221 */ /* 0x002fca0000000000 */
[----:B------:R-:W1:Y:S02]  /*1f20*/  ATOMS.CAST.SPIN P1, [R66+0x304], R60, R61 ;  /* 0x0003043c4200758d */ /* 0x000e64000182003d */
[----:B-1----:R-:W-:Y:S05]  /*1f30*/  @!P1 BRA `(.L_x_79) ;  /* 0xfffffffc00f09947 */ /* 0x002fea000383ffff */
.L_x_78:
[----:B------:R-:W-:Y:S05]  /*1f40*/  BSYNC.RECONVERGENT B0 ;  /* 0x0000000000007941 */ /* 0x000fea0003800200 */
.L_x_77:
[----:B------:R-:W-:Y:S04]  /*1f50*/  BSSY.RECONVERGENT B0, `(.L_x_80) ;  /* 0x0000006000007945 */ /* 0x000fe80003800200 */
[----:B------:R-:W-:Y:S05]  /*1f60*/  @P0 BRA `(.L_x_81) ;  /* 0x0000000000100947 */ /* 0x000fea0003800000 */
.L_x_82:
[----:B------:R-:W1:Y:S02]  /*1f70*/  LDS R60, [R66+0x308] ;  /* 0x00030800423c7984 */ /* 0x000e640000000800 */
[----:B-1----:R-:W-:-:S05]  /*1f80*/  FADD R61, R24, R60 ;  /* 0x0000003c183d7221 */ /* 0x002fca0000000000 */
[----:B------:R-:W1:Y:S02]  /*1f90*/  ATOMS.CAST.SPIN P1, [R66+0x308], R60, R61 ;  /* 0x0003083c4200758d */ /* 0x000e64000182003d */
[----:B-1----:R-:W-:Y:S05]  /*1fa0*/  @!P1 BRA `(.L_x_82) ;  /* 0xfffffffc00f09947 */ /* 0x002fea000383ffff */
.L_x_81:
[----:B------:R-:W-:Y:S05]  /*1fb0*/  BSYNC.RECONVERGENT B0 ;  /* 0x0000000000007941 */ /* 0x000fea0003800200 */
.L_x_80:
[----:B------:R-:W-:Y:S04]  /*1fc0*/  BSSY.RECONVERGENT B0, `(.L_x_83) ;  /* 0x0000006000007945 */ /* 0x000fe80003800200 */
[----:B------:R-:W-:Y:S05]  /*1fd0*/  @P0 BRA `(.L_x_84) ;  /* 0x0000000000100947 */ /* 0x000fea0003800000 */
.L_x_85:
[----:B------:R-:W1:Y:S02]  /*1fe0*/  LDS R60, [R66+0x30c] ;  /* 0x00030c00423c7984 */ /* 0x000e640000000800 */
[----:B-1----:R-:W-:-:S05]  /*1ff0*/  FADD R61, R25, R60 ;  /* 0x0000003c193d7221 */ /* 0x002fca0000000000 */
[----:B------:R-:W1:Y:S02]  /*2000*/  ATOMS.CAST.SPIN P1, [R66+0x30c], R60, R61 ;  /* 0x00030c3c4200758d */ /* 0x000e64000182003d */
[----:B-1----:R-:W-:Y:S05]  /*2010*/  @!P1 BRA `(.L_x_85) ;  /* 0xfffffffc00f09947 */ /* 0x002fea000383ffff */
.L_x_84:
[----:B------:R-:W-:Y:S05]  /*2020*/  BSYNC.RECONVERGENT B0 ;  /* 0x0000000000007941 */ /* 0x000fea0003800200 */
.L_x_83:
[----:B------:R-:W-:Y:S04]  /*2030*/  BSSY.RECONVERGENT B0, `(.L_x_86) ;  /* 0x0000006000007945 */ /* 0x000fe80003800200 */
[----:B------:R-:W-:Y:S05]  /*2040*/  @P0 BRA `(.L_x_87) ;  /* 0x0000000000100947 */ /* 0x000fea0003800000 */
.L_x_88:
[----:B------:R-:W1:Y:S02]  /*2050*/  LDS R60, [R66+0x310] ;  /* 0x00031000423c7984 */ /* 0x000e640000000800 */
[----:B-1----:R-:W-:-:S05]  /*2060*/  FADD R61, R26, R60 ;  /* 0x0000003c1a3d7221 */ /* 0x002fca0000000000 */
[----:B------:R-:W1:Y:S02]  /*2070*/  ATOMS.CAST.SPIN P1, [R66+0x310], R60, R61 ;  /* 0x0003103c4200758d */ /* 0x000e64000182003d */
[----:B-1----:R-:W-:Y:S05]  /*2080*/  @!P1 BRA `(.L_x_88) ;  /* 0xfffffffc00f09947 */ /* 0x002fea000383ffff */
.L_x_87:
[----:B------:R-:W-:Y:S05]  /*2090*/  BSYNC.RECONVERGENT B0 ;  /* 0x0000000000007941 */ /* 0x000fea0003800200 */
.L_x_86:
[----:B------:R-:W-:Y:S04]  /*20a0*/  BSSY.RECONVERGENT B0, `(.L_x_89) ;  /* 0x0000006000007945 */ /* 0x000fe80003800200 */
[----:B------:R-:W-:Y:S05]  /*20b0*/  @P0 BRA `(.L_x_90) ;  /* 0x0000000000100947 */ /* 0x000fea0003800000 */
.L_x_91:
[----:B------:R-:W1:Y:S02]  /*20c0*/  LDS R60, [R66+0x314] ;  /* 0x00031400423c7984 */ /* 0x000e640000000800 */
[----:B-1----:R-:W-:-:S05]  /*20d0*/  FADD R61, R27, R60 ;  /* 0x0000003c1b3d7221 */ /* 0x002fca0000000000 */
[----:B------:R-:W1:Y:S02]  /*20e0*/  ATOMS.CAST.SPIN P1, [R66+0x314], R60, R61 ;  /* 0x0003143c4200758d */ /* 0x000e64000182003d */
[----:B-1----:R-:W-:Y:S05]  /*20f0*/  @!P1 BRA `(.L_x_91) ;  /* 0xfffffffc00f09947 */ /* 0x002fea000383ffff */
.L_x_90:
[----:B------:R-:W-:Y:S05]  /*2100*/  BSYNC.RECONVERGENT B0 ;  /* 0x0000000000007941 */ /* 0x000fea0003800200 */
.L_x_89:
[----:B------:R-:W-:Y:S04]  /*2110*/  BSSY.RECONVERGENT B0, `(.L_x_92) ;  /* 0x0000006000007945 */ /* 0x000fe80003800200 */
[----:B------:R-:W-:Y:S05]  /*2120*/  @P0 BRA `(.L_x_93) ;  /* 0x0000000000100947 */ /* 0x000fea0003800000 */
.L_x_94:
[----:B------:R-:W1:Y:S02]  /*2130*/  LDS R60, [R66+0x318] ;  /* 0x00031800423c7984 */ /* 0x000e640000000800 */
[----:B-1----:R-:W-:-:S05]  /*2140*/  FADD R61, R28, R60 ;  /* 0x0000003c1c3d7221 */ /* 0x002fca0000000000 */
[----:B------:R-:W1:Y:S02]  /*2150*/  ATOMS.CAST.SPIN P1, [R66+0x318], R60, R61 ;  /* 0x0003183c4200758d */ /* 0x000e64000182003d */
[----:B-1----:R-:W-:Y:S05]  /*2160*/  @!P1 BRA `(.L_x_94) ;  /* 0xfffffffc00f09947 */ /* 0x002fea000383ffff */
.L_x_93:
[----:B------:R-:W-:Y:S05]  /*2170*/  BSYNC.RECONVERGENT B0 ;  /* 0x0000000000007941 */ /* 0x000fea0003800200 */
.L_x_92:
[----:B------:R-:W-:Y:S04]  /*2180*/  BSSY.RECONVERGENT B0, `(.L_x_95) ;  /* 0x0000006000007945 */ /* 0x000fe80003800200 */
[----:B------:R-:W-:Y:S05]  /*2190*/  @P0 BRA `(.L_x_96) ;  /* 0x0000000000100947 */ /* 0x000fea0003800000 */
.L_x_97:
[----:B------:R-:W1:Y:S02]  /*21a0*/  LDS R60, [R66+0x31c] ;  /* 0x00031c00423c7984 */ /* 0x000e640000000800 */
[----:B-1----:R-:W-:-:S05]  /*21b0*/  FADD R61, R29, R60 ;  /* 0x0000003c1d3d7221 */ /* 0x002fca0000000000 */
[----:B------:R-:W1:Y:S02]  /*21c0*/  ATOMS.CAST.SPIN P1, [R66+0x31c], R60, R61 ;  /* 0x00031c3c4200758d */ /* 0x000e64000182003d */
[----:B-1----:R-:W-:Y:S05]  /*21d0*/  @!P1 BRA `(.L_x_97) ;  /* 0xfffffffc00f09947 */ /* 0x002fea000383ffff */
.L_x_96:
[----:B------:R-:W-:Y:S05]  /*21e0*/  BSYNC.RECONVERGENT B0 ;  /* 0x0000000000007941 */ /* 0x000fea0003800200 */
.L_x_95:
[----:B------:R-:W-:Y:S04]  /*21f0*/  BSSY.RECONVERGENT B0, `(.L_x_98) ;  /* 0x0000006000007945 */ /* 0x000fe80003800200 */
[----:B------:R-:W-:Y:S05]  /*2200*/  @P0 BRA `(.L_x_99) ;  /* 0x0000000000100947 */ /* 0x000fea0003800000 */
.L_x_100:
[----:B------:R-:W1:Y:S02]  /*2210*/  LDS R60, [R66+0x400] ;  /* 0x00040000423c7984 */ /* 0x000e640000000800 */
[----:B-1----:R-:W-:-:S05]  /*2220*/  FADD R61, R30, R60 ;  /* 0x0000003c1e3d7221 */ /* 0x002fca0000000000 */
[----:B------:R-:W1:Y:S02]  /*2230*/  ATOMS.CAST.SPIN P1, [R66+0x400], R60, R61 ;  /* 0x0004003c4200758d */ /* 0x000e64000182003d */
[----:B-1----:R-:W-:Y:S05]  /*2240*/  @!P1 BRA `(.L_x_100) ;  /* 0xfffffffc00f09947 */ /* 0x002fea000383ffff */
.L_x_99:
[----:B------:R-:W-:Y:S05]  /*2250*/  BSYNC.RECONVERGENT B0 ;  /* 0x0000000000007941 */ /* 0x000fea0003800200 */
.L_x_98:
[----:B------:R-:W-:Y:S04]  /*2260*/  BSSY.RECONVERGENT B0, `(.L_x_101) ;  /* 0x0000006000007945 */ /* 0x000fe80003800200 */
[----:B------:R-:W-:Y:S05]  /*2270*/  @P0 BRA `(.L_x_102) ;  /* 0x0000000000100947 */ /* 0x000fea0003800000 */
.L_x_103:
[----:B------:R-:W1:Y:S02]  /*2280*/  LDS R60, [R66+0x404] ;  /* 0x00040400423c7984 */ /* 0x000e640000000800 */
[----:B-1----:R-:W-:-:S05]  /*2290*/  FADD R61, R31, R60 ;  /* 0x0000003c1f3d7221 */ /* 0x002fca0000000000 */
[----:B------:R-:W1:Y:S02]  /*22a0*/  ATOMS.CAST.SPIN P1, [R66+0x404], R60, R61 ;  /* 0x0004043c4200758d */ /* 0x000e64000182003d */
[----:B-1----:R-:W-:Y:S05]  /*22b0*/  @!P1 BRA `(.L_x_103) ;  /* 0xfffffffc00f09947 */ /* 0x002fea000383ffff */
.L_x_102:
[----:B------:R-:W-:Y:S05]  /*22c0*/  BSYNC.RECONVERGENT B0 ;  /* 0x0000000000007941 */ /* 0x000fea0003800200 */
.L_x_101:
[----:B------:R-:W-:Y:S04]  /*22d0*/  BSSY.RECONVERGENT B0, `(.L_x_104) ;  /* 0x0000006000007945 */ /* 0x000fe80003800200 */
[----:B------:R-:W-:Y:S05]  /*22e0*/  @P0 BRA `(.L_x_105) ;  /* 0x0000000000100947 */ /* 0x000fea0003800000 */
.L_x_106:
[----:B------:R-:W1:Y:S02]  /*22f0*/  LDS R60, [R66+0x408] ;  /* 0x00040800423c7984 */ /* 0x000e640000000800 */
[----:B-1----:R-:W-:-:S05]  /*2300*/  FADD R61, R32, R60 ;  /* 0x0000003c203d7221 */ /* 0x002fca0000000000 */
[----:B------:R-:W1:Y:S02]  /*2310*/  ATOMS.CAST.SPIN P1, [R66+0x408], R60, R61 ;  /* 0x0004083c4200758d */ /* 0x000e64000182003d */
[----:B-1----:R-:W-:Y:S05]  /*2320*/  @!P1 BRA `(.L_x_106) ;  /* 0xfffffffc00f09947 */ /* 0x002fea000383ffff */
.L_x_105:
[----:B------:R-:W-:Y:S05]  /*2330*/  BSYNC.RECONVERGENT B0 ;  /* 0x0000000000007941 */ /* 0x000fea0003800200 */
.L_x_104:
[----:B------:R-:W-:Y:S04]  /*2340*/  BSSY.RECONVERGENT B0, `(.L_x_107) ;  /* 0x0000006000007945 */ /* 0x000fe80003800200 */
[----:B------:R-:W-:Y:S05]  /*2350*/  @P0 BRA `(.L_x_108) ;  /* 0x0000000000100947 */ /* 0x000fea0003800000 */
.L_x_109:
[----:B------:R-:W1:Y:S02]  /*2360*/  LDS R60, [R66+0x40c] ;  /* 0x00040c00423c7984 */ /* 0x000e640000000800 */
[----:B-1----:R-:W-:-:S05]  /*2370*/  FADD R61, R33, R60 ;  /* 0x0000003c213d7221 */ /* 0x002fca0000000000 */
[----:B------:R-:W1:Y:S02]  /*2380*/  ATOMS.CAST.SPIN P1, [R66+0x40c], R60, R61 ;  /* 0x00040c3c4200758d */ /* 0x000e64000182003d */
[----:B-1----:R-:W-:Y:S05]  /*2390*/  @!P1 BRA `(.L_x_109) ;  /* 0xfffffffc00f09947 */ /* 0x002fea000383ffff */
.L_x_108:
[----:B------:R-:W-:Y:S05]  /*23a0*/  BSYNC.RECONVERGENT B0 ;  /* 0x0000000000007941 */ /* 0x000fea0003800200 */
.L_x_107:
[----:B------:R-:W-:Y:S04]  /*23b0*/  BSSY.RECONVERGENT B0, `(.L_x_110) ;  /* 0x0000006000007945 */ /* 0x000fe80003800200 */
[----:B------:R-:W-:Y:S05]  /*23c0*/  @P0 BRA `(.L_x_111) ;  /* 0x0000000000100947 */ /* 0x000fea0003800000 */
.L_x_112:
[----:B------:R-:W1:Y:S02]  /*23d0*/  LDS R60, [R66+0x410] ;  /* 0x00041000423c7984 */ /* 0x000e640000000800 */
[----:B-1----:R-:W-:-:S05]  /*23e0*/  FADD R61, R34, R60 ;  /* 0x0000003c223d7221 */ /* 0x002fca0000000000 */
[----:B------:R-:W1:Y:S02]  /*23f0*/  ATOMS.CAST.SPIN P1, [R66+0x410], R60, R61 ;  /* 0x0004103c4200758d */ /* 0x000e64000182003d */
[----:B-1----:R-:W-:Y:S05]  /*2400*/  @!P1 BRA `(.L_x_112) ;  /* 0xfffffffc00f09947 */ /* 0x002fea000383ffff */
.L_x_111:
[----:B------:R-:W-:Y:S05]  /*2410*/  BSYNC.RECONVERGENT B0 ;  /* 0x0000000000007941 */ /* 0x000fea0003800200 */
.L_x_110:
[----:B------:R-:W-:Y:S04]  /*2420*/  BSSY.RECONVERGENT B0, `(.L_x_113) ;  /* 0x0000006000007945 */ /* 0x000fe80003800200 */
[----:B------:R-:W-:Y:S05]  /*2430*/  @P0 BRA `(.L_x_114) ;  /* 0x0000000000100947 */ /* 0x000fea0003800000 */
.L_x_115:
[----:B------:R-:W1:Y:S02]  /*2440*/  LDS R60, [R66+0x414] ;  /* 0x00041400423c7984 */ /* 0x000e640000000800 */
[----:B-1----:R-:W-:-:S05]  /*2450*/  FADD R61, R35, R60 ;  /* 0x0000003c233d7221 */ /* 0x002fca0000000000 */
[----:B------:R-:W1:Y:S02]  /*2460*/  ATOMS.CAST.SPIN P1, [R66+0x414], R60, R61 ;  /* 0x0004143c4200758d */ /* 0x000e64000182003d */
[----:B-1----:R-:W-:Y:S05]  /*2470*/  @!P1 BRA `(.L_x_115) ;  /* 0xfffffffc00f09947 */ /* 0x002fea000383ffff */
.L_x_114:
[----:B------:R-:W-:Y:S05]  /*2480*/  BSYNC.RECONVERGENT B0 ;  /* 0x0000000000007941 */ /* 0x000fea0003800200 */
.L_x_113:
[----:B------:R-:W-:Y:S04]  /*2490*/  BSSY.RECONVERGENT B0, `(.L_x_116) ;  /* 0x0000006000007945 */ /* 0x000fe80003800200 */
[----:B------:R-:W-:Y:S05]  /*24a0*/  @P0 BRA `(.L_x_117) ;  /* 0x0000000000100947 */ /* 0x000fea0003800000 */
.L_x_118:
[----:B------:R-:W1:Y:S02]  /*24b0*/  LDS R60, [R66+0x418] ;  /* 0x00041800423c7984 */ /* 0x000e640000000800 */
[----:B-1----:R-:W-:-:S05]  /*24c0*/  FADD R61, R36, R60 ;  /* 0x0000003c243d7221 */ /* 0x002fca0000000000 */
[----:B------:R-:W1:Y:S02]  /*24d0*/  ATOMS.CAST.SPIN P1, [R66+0x418], R60, R61 ;  /* 0x0004183c4200758d */ /* 0x000e64000182003d */
[----:B-1----:R-:W-:Y:S05]  /*24e0*/  @!P1 BRA `(.L_x_118) ;  /* 0xfffffffc00f09947 */ /* 0x002fea000383ffff */
.L_x_117:
[----:B------:R-:W-:Y:S05]  /*24f0*/  BSYNC.RECONVERGENT B0 ;  /* 0x0000000000007941 */ /* 0x000fea0003800200 */
.L_x_116:
[----:B------:R-:W-:Y:S04]  /*2500*/  BSSY.RECONVERGENT B0, `(.L_x_119) ;  /* 0x0000006000007945 */ /* 0x000fe80003800200 */
[----:B------:R-:W-:Y:S05]  /*2510*/  @P0 BRA `(.L_x_120) ;  /* 0x0000000000100947 */ /* 0x000fea0003800000 */
.L_x_121:
[----:B------:R-:W1:Y:S02]  /*2520*/  LDS R60, [R66+0x41c] ;  /* 0x00041c00423c7984 */ /* 0x000e640000000800 */
[----:B-1----:R-:W-:-:S05]  /*2530*/  FADD R61, R37, R60 ;  /* 0x0000003c253d7221 */ /* 0x002fca0000000000 */
[----:B------:R-:W1:Y:S02]  /*2540*/  ATOMS.CAST.SPIN P1, [R66+0x41c], R60, R61 ;  /* 0x00041c3c4200758d */ /* 0x000e64000182003d */
[----:B-1----:R-:W-:Y:S05]  /*2550*/  @!P1 BRA `(.L_x_121) ;  /* 0xfffffffc00f09947 */ /* 0x002fea000383ffff */
.L_x_120:
[----:B------:R-:W-:Y:S05]  /*2560*/  BSYNC.RECONVERGENT B0 ;  /* 0x0000000000007941 */ /* 0x000fea0003800200 */
.L_x_119:
[----:B------:R-:W-:Y:S04]  /*2570*/  BSSY.RECONVERGENT B0, `(.L_x_122) ;  /* 0x0000006000007945 */ /* 0x000fe80003800200 */
[----:B------:R-:W-:Y:S05]  /*2580*/  @P0 BRA `(.L_x_123) ;  /* 0x0000000000100947 */ /* 0x000fea0003800000 */
.L_x_124:
[----:B------:R-:W1:Y:S02]  /*2590*/  LDS R60, [R66+0x500] ;  /* 0x00050000423c7984 */ /* 0x000e640000000800 */
[----:B-1----:R-:W-:-:S05]  /*25a0*/  FADD R61, R38, R60 ;  /* 0x0000003c263d7221 */ /* 0x002fca0000000000 */
[----:B------:R-:W1:Y:S02]  /*25b0*/  ATOMS.CAST.SPIN P1, [R66+0x500], R60, R61 ;  /* 0x0005003c4200758d */ /* 0x000e64000182003d */
[----:B-1----:R-:W-:Y:S05]  /*25c0*/  @!P1 BRA `(.L_x_124) ;  /* 0xfffffffc00f09947 */ /* 0x002fea000383ffff */
.L_x_123:
[----:B------:R-:W-:Y:S05]  /*25d0*/  BSYNC.RECONVERGENT B0 ;  /* 0x0000000000007941 */ /* 0x000fea0003800200 */
.L_x_122:
[----:B------:R-:W-:Y:S04]  /*25e0*/  BSSY.RECONVERGENT B0, `(.L_x_125) ;  /* 0x0000006000007945 */ /* 0x000fe80003800200 */
[----:B------:R-:W-:Y:S05]  /*25f0*/  @P0 BRA `(.L_x_126) ;  /* 0x0000000000100947 */ /* 0x000fea0003800000 */
.L_x_127:
[----:B------:R-:W1:Y:S02]  /*2600*/  LDS R60, [R66+0x504] ;  /* 0x00050400423c7984 */ /* 0x000e640000000800 */
[----:B-1----:R-:W-:-:S05]  /*2610*/  FADD R61, R39, R60 ;  /* 0x0000003c273d7221 */ /* 0x002fca0000000000 */
[----:B------:R-:W1:Y:S02]  /*2620*/  ATOMS.CAST.SPIN P1, [R66+0x504], R60, R61 ;  /* 0x0005043c4200758d */ /* 0x000e64000182003d */
[----:B-1----:R-:W-:Y:S05]  /*2630*/  @!P1 BRA `(.L_x_127) ;  /* 0xfffffffc00f09947 */ /* 0x002fea000383ffff */
.L_x_126:
[----:B------:R-:W-:Y:S05]  /*2640*/  BSYNC.RECONVERGENT B0 ;  /* 0x0000000000007941 */ /* 0x000fea0003800200 */
.L_x_125:
[----:B------:R-:W-:Y:S04]  /*2650*/  BSSY.RECONVERGENT B0, `(.L_x_128) ;  /* 0x0000006000007945 */ /* 0x000fe80003800200 */
[----:B------:R-:W-:Y:S05]  /*2660*/  @P0 BRA `(.L_x_129) ;  /* 0x0000000000100947 */ /* 0x000fea0003800000 */
.L_x_130:
[----:B------:R-:W1:Y:S02]  /*2670*/  LDS R60, [R66+0x508] ;  /* 0x00050800423c7984 */ /* 0x000e640000000800 */
[----:B-1----:R-:W-:-:S05]  /*2680*/  FADD R61, R40, R60 ;  /* 0x0000003c283d7221 */ /* 0x002fca0000000000 */
[----:B------:R-:W1:Y:S02]  /*2690*/  ATOMS.CAST.SPIN P1, [R66+0x508], R60, R61 ;  /* 0x0005083c4200758d */ /* 0x000e64000182003d */
[----:B-1----:R-:W-:Y:S05]  /*26a0*/  @!P1 BRA `(.L_x_130) ;  /* 0xfffffffc00f09947 */ /* 0x002fea000383ffff */
.L_x_129:
[----:B------:R-:W-:Y:S05]  /*26b0*/  BSYNC.RECONVERGENT B0 ;  /* 0x0000000000007941 */ /* 0x000fea0003800200 */
.L_x_128:
[----:B------:R-:W-:Y:S04]  /*26c0*/  BSSY.RECONVERGENT B0, `(.L_x_131) ;  /* 0x0000006000007945 */ /* 0x000fe80003800200 */
[----:B------:R-:W-:Y:S05]  /*26d0*/  @P0 BRA `(.L_x_132) ;  /* 0x0000000000100947 */ /* 0x000fea0003800000 */
.L_x_133:
[----:B------:R-:W1:Y:S02]  /*26e0*/  LDS R60, [R66+0x50c] ;  /* 0x00050c00423c7984 */ /* 0x000e640000000800 */
[----:B-1----:R-:W-:-:S05]  /*26f0*/  FADD R61, R41, R60 ;  /* 0x0000003c293d7221 */ /* 0x002fca0000000000 */
[----:B------:R-:W1:Y:S02]  /*2700*/  ATOMS.CAST.SPIN P1, [R66+0x50c], R60, R61 ;  /* 0x00050c3c4200758d */ /* 0x000e64000182003d */
[----:B-1----:R-:W-:Y:S05]  /*2710*/  @!P1 BRA `(.L_x_133) ;  /* 0xfffffffc00f09947 */ /* 0x002fea000383ffff */
.L_x_132:
[----:B------:R-:W-:Y:S05]  /*2720*/  BSYNC.RECONVERGENT B0 ;  /* 0x0000000000007941 */ /* 0x000fea0003800200 */
.L_x_131:
[----:B------:R-:W-:Y:S04]  /*2730*/  BSSY.RECONVERGENT B0, `(.L_x_134) ;  /* 0x0000006000007945 */ /* 0x000fe80003800200 */
[----:B------:R-:W-:Y:S05]  /*2740*/  @P0 BRA `(.L_x_135) ;  /* 0x0000000000100947 */ /* 0x000fea0003800000 */
.L_x_136:
[----:B------:R-:W1:Y:S02]  /*2750*/  LDS R60, [R66+0x510] ;  /* 0x00051000423c7984 */ /* 0x000e640000000800 */
[----:B-1----:R-:W-:-:S05]  /*2760*/  FADD R61, R42, R60 ;  /* 0x0000003c2a3d7221 */ /* 0x002fca0000000000 */
[----:B------:R-:W1:Y:S02]  /*2770*/  ATOMS.CAST.SPIN P1, [R66+0x510], R60, R61 ;  /* 0x0005103c4200758d */ /* 0x000e64000182003d */
[----:B-1----:R-:W-:Y:S05]  /*2780*/  @!P1 BRA `(.L_x_136) ;  /* 0xfffffffc00f09947 */ /* 0x002fea000383ffff */
.L_x_135:
[----:B------:R-:W-:Y:S05]  /*2790*/  BSYNC.RECONVERGENT B0 ;  /* 0x0000000000007941 */ /* 0x000fea0003800200 */
.L_x_134:
[----:B------:R-:W-:Y:S04]  /*27a0*/  BSSY.RECONVERGENT B0, `(.L_x_137) ;  /* 0x0000006000007945 */ /* 0x000fe80003800200 */
[----:B------:R-:W-:Y:S05]  /*27b0*/  @P0 BRA `(.L_x_138) ;  /* 0x0000000000100947 */ /* 0x000fea0003800000 */
.L_x_139:
[----:B------:R-:W1:Y:S02]  /*27c0*/  LDS R60, [R66+0x514] ;  /* 0x00051400423c7984 */ /* 0x000e640000000800 */
[----:B-1----:R-:W-:-:S05]  /*27d0*/  FADD R61, R43, R60 ;  /* 0x0000003c2b3d7221 */ /* 0x002fca0000000000 */
[----:B------:R-:W1:Y:S02]  /*27e0*/  ATOMS.CAST.SPIN P1, [R66+0x514], R60, R61 ;  /* 0x0005143c4200758d */ /* 0x000e64000182003d */
[----:B-1----:R-:W-:Y:S05]  /*27f0*/  @!P1 BRA `(.L_x_139) ;  /* 0xfffffffc00f09947 */ /* 0x002fea000383ffff */
.L_x_138:
[----:B------:R-:W-:Y:S05]  /*2800*/  BSYNC.RECONVERGENT B0 ;  /* 0x0000000000007941 */ /* 0x000fea0003800200 */
.L_x_137:
[----:B------:R-:W-:Y:S04]  /*2810*/  BSSY.RECONVERGENT B0, `(.L_x_140) ;  /* 0x0000006000007945 */ /* 0x000fe80003800200 */
[----:B------:R-:W-:Y:S05]  /*2820*/  @P0 BRA `(.L_x_141) ;  /* 0x0000000000100947 */ /* 0x000fea0003800000 */
.L_x_142:
[----:B------:R-:W1:Y:S02]  /*2830*/  LDS R60, [R66+0x518] ;  /* 0x00051800423c7984 */ /* 0x000e640000000800 */
[----:B-1----:R-:W-:-:S05]  /*2840*/  FADD R61, R44, R60 ;  /* 0x0000003c2c3d7221 */ /* 0x002fca0000000000 */
[----:B------:R-:W1:Y:S02]  /*2850*/  ATOMS.CAST.SPIN P1, [R66+0x518], R60, R61 ;  /* 0x0005183c4200758d */ /* 0x000e64000182003d */
[----:B-1----:R-:W-:Y:S05]  /*2860*/  @!P1 BRA `(.L_x_142) ;  /* 0xfffffffc00f09947 */ /* 0x002fea000383ffff */
.L_x_141:
[----:B------:R-:W-:Y:S05]  /*2870*/  BSYNC.RECONVERGENT B0 ;  /* 0x0000000000007941 */ /* 0x000fea0003800200 */
.L_x_140:
[----:B------:R-:W-:Y:S04]  /*2880*/  BSSY.RECONVERGENT B0, `(.L_x_143) ;  /* 0x0000006000007945 */ /* 0x000fe80003800200 */
[----:B------:R-:W-:Y:S05]  /*2890*/  @P0 BRA `(.L_x_144) ;  /* 0x0000000000100947 */ /* 0x000fea0003800000 */
.L_x_145:
[----:B------:R-:W1:Y:S02]  /*28a0*/  LDS R60, [R66+0x51c] ;  /* 0x00051c00423c7984 */ /* 0x000e640000000800 */
[----:B-1----:R-:W-:-:S05]  /*28b0*/  FADD R61, R45, R60 ;  /* 0x0000003c2d3d7221 */ /* 0x002fca0000000000 */
[----:B------:R-:W1:Y:S02]  /*28c0*/  ATOMS.CAST.SPIN P1, [R66+0x51c], R60, R61 ;  /* 0x00051c3c4200758d */ /* 0x000e64000182003d */
[----:B-1----:R-:W-:Y:S05]  /*28d0*/  @!P1 BRA `(.L_x_145) ;  /* 0xfffffffc00f09947 */ /* 0x002fea000383ffff */
.L_x_144:
[----:B------:R-:W-:Y:S05]  /*28e0*/  BSYNC.RECONVERGENT B0 ;  /* 0x0000000000007941 */ /* 0x000fea0003800200 */
.L_x_143:
[----:B------:R-:W-:Y:S04]  /*28f0*/  BSSY.RECONVERGENT B0, `(.L_x_146) ;  /* 0x0000006000007945 */ /* 0x000fe80003800200 */
[----:B------:R-:W-:Y:S05]  /*2900*/  @P0 BRA `(.L_x_147) ;  /* 0x0000000000100947 */ /* 0x000fea0003800000 */
.L_x_148:
[----:B------:R-:W1:Y:S02]  /*2910*/  LDS R60, [R66+0x600] ;  /* 0x00060000423c7984 */ /* 0x000e640000000800 */
[----:B-1----:R-:W-:-:S05]  /*2920*/  FADD R61, R46, R60 ;  /* 0x0000003c2e3d7221 */ /* 0x002fca0000000000 */
[----:B------:R-:W1:Y:S02]  /*2930*/  ATOMS.CAST.SPIN P1, [R66+0x600], R60, R61 ;  /* 0x0006003c4200758d */ /* 0x000e64000182003d */
[----:B-1----:R-:W-:Y:S05]  /*2940*/  @!P1 BRA `(.L_x_148) ;  /* 0xfffffffc00f09947 */ /* 0x002fea000383ffff */
.L_x_147:
[----:B------:R-:W-:Y:S05]  /*2950*/  BSYNC.RECONVERGENT B0 ;  /* 0x0000000000007941 */ /* 0x000fea0003800200 */
.L_x_146:
[----:B------:R-:W-:Y:S04]  /*2960*/  BSSY.RECONVERGENT B0, `(.L_x_149) ;  /* 0x0000006000007945 */ /* 0x000fe80003800200 */
[----:B------:R-:W-:Y:S05]  /*2970*/  @P0 BRA `(.L_x_150) ;  /* 0x0000000000100947 */ /* 0x000fea0003800000 */
.L_x_151:
[----:B------:R-:W1:Y:S02]  /*2980*/  LDS R60, [R66+0x604] ;  /* 0x00060400423c7984 */ /* 0x000e640000000800 */
[----:B-1----:R-:W-:-:S05]  /*2990*/  FADD R61, R47, R60 ;  /* 0x0000003c2f3d7221 */ /* 0x002fca0000000000 */
[----:B------:R-:W1:Y:S02]  /*29a0*/  ATOMS.CAST.SPIN P1, [R66+0x604], R60, R61 ;  /* 0x0006043c4200758d */ /* 0x000e64000182003d */
[----:B-1----:R-:W-:Y:S05]  /*29b0*/  @!P1 BRA `(.L_x_151) ;  /* 0xfffffffc00f09947 */ /* 0x002fea000383ffff */
.L_x_150:
[----:B------:R-:W-:Y:S05]  /*29c0*/  BSYNC.RECONVERGENT B0 ;  /* 0x0000000000007941 */ /* 0x000fea0003800200 */
.L_x_149:
[----:B------:R-:W-:Y:S04]  /*29d0*/  BSSY.RECONVERGENT B0, `(.L_x_152) ;  /* 0x0000006000007945 */ /* 0x000fe80003800200 */
[----:B------:R-:W-:Y:S05]  /*29e0*/  @P0 BRA `(.L_x_153) ;  /* 0x0000000000100947 */ /* 0x000fea0003800000 */
.L_x_154:
[----:B------:R-:W1:Y:S02]  /*29f0*/  LDS R60, [R66+0x608] ;  /* 0x00060800423c7984 */ /* 0x000e640000000800 */
[----:B-1----:R-:W-:-:S05]  /*2a00*/  FADD R61, R48, R60 ;  /* 0x0000003c303d7221 */ /* 0x002fca0000000000 */
[----:B------:R-:W1:Y:S02]  /*2a10*/  ATOMS.CAST.SPIN P1, [R66+0x608], R60, R61 ;  /* 0x0006083c4200758d */ /* 0x000e64000182003d */
[----:B-1----:R-:W-:Y:S05]  /*2a20*/  @!P1 BRA `(.L_x_154) ;  /* 0xfffffffc00f09947 */ /* 0x002fea000383ffff */
.L_x_153:
[----:B------:R-:W-:Y:S05]  /*2a30*/  BSYNC.RECONVERGENT B0 ;  /* 0x0000000000007941 */ /* 0x000fea0003800200 */
.L_x_152:
[----:B------:R-:W-:Y:S04]  /*2a40*/  BSSY.RECONVERGENT B0, `(.L_x_155) ;  /* 0x0000006000007945 */ /* 0x000fe80003800200 */
[----:B------:R-:W-:Y:S05]  /*2a50*/  @P0 BRA `(.L_x_156) ;  /* 0x0000000000100947 */ /* 0x000fea0003800000 */
.L_x_157:
[----:B------:R-:W1:Y:S02]  /*2a60*/  LDS R60, [R66+0x60c] ;  /* 0x00060c00423c7984 */ /* 0x000e640000000800 */
[----:B-1----:R-:W-:-:S05]  /*2a70*/  FADD R61, R49, R60 ;  /* 0x0000003c313d7221 */ /* 0x002fca0000000000 */
[----:B------:R-:W1:Y:S02]  /*2a80*/  ATOMS.CAST.SPIN P1, [R66+0x60c], R60, R61 ;  /* 0x00060c3c4200758d */ /* 0x000e64000182003d */
[----:B-1----:R-:W-:Y:S05]  /*2a90*/  @!P1 BRA `(.L_x_157) ;  /* 0xfffffffc00f09947 */ /* 0x002fea000383ffff */
.L_x_156:
[----:B------:R-:W-:Y:S05]  /*2aa0*/  BSYNC.RECONVERGENT B0 ;  /* 0x0000000000007941 */ /* 0x000fea0003800200 */
.L_x_155:
[----:B------:R-:W-:Y:S04]  /*2ab0*/  BSSY.RECONVERGENT B0, `(.L_x_158) ;  /* 0x0000006000007945 */ /* 0x000fe80003800200 */
[----:B------:R-:W-:Y:S05]  /*2ac0*/  @P0 BRA `(.L_x_159) ;  /* 0x0000000000100947 */ /* 0x000fea0003800000 */
.L_x_160:
[----:B------:R-:W1:Y:S02]  /*2ad0*/  LDS R60, [R66+0x610] ;  /* 0x00061000423c7984 */ /* 0x000e640000000800 */
[----:B-1----:R-:W-:-:S05]  /*2ae0*/  FADD R61, R50, R60 ;  /* 0x0000003c323d7221 */ /* 0x002fca0000000000 */
[----:B------:R-:W1:Y:S02]  /*2af0*/  ATOMS.CAST.SPIN P1, [R66+0x610], R60, R61 ;  /* 0x0006103c4200758d */ /* 0x000e64000182003d */
[----:B-1----:R-:W-:Y:S05]  /*2b00*/  @!P1 BRA `(.L_x_160) ;  /* 0xfffffffc00f09947 */ /* 0x002fea000383ffff */
.L_x_159:
[----:B------:R-:W-:Y:S05]  /*2b10*/  BSYNC.RECONVERGENT B0 ;  /* 0x0000000000007941 */ /* 0x000fea0003800200 */
.L_x_158:
[----:B------:R-:W-:Y:S04]  /*2b20*/  BSSY.RECONVERGENT B0, `(.L_x_161) ;  /* 0x0000006000007945 */ /* 0x000fe80003800200 */
[----:B------:R-:W-:Y:S05]  /*2b30*/  @P0 BRA `(.L_x_162) ;  /* 0x0000000000100947 */ /* 0x000fea0003800000 */
.L_x_163:
[----:B------:R-:W1:Y:S02]  /*2b40*/  LDS R60, [R66+0x614] ;  /* 0x00061400423c7984 */ /* 0x000e640000000800 */
[----:B-1----:R-:W-:-:S05]  /*2b50*/  FADD R61, R51, R60 ;  /* 0x0000003c333d7221 */ /* 0x002fca0000000000 */
[----:B------:R-:W1:Y:S02]  /*2b60*/  ATOMS.CAST.SPIN P1, [R66+0x614], R60, R61 ;  /* 0x0006143c4200758d */ /* 0x000e64000182003d */
[----:B-1----:R-:W-:Y:S05]  /*2b70*/  @!P1 BRA `(.L_x_163) ;  /* 0xfffffffc00f09947 */ /* 0x002fea000383ffff */
.L_x_162:
[----:B------:R-:W-:Y:S05]  /*2b80*/  BSYNC.RECONVERGENT B0 ;  /* 0x0000000000007941 */ /* 0x000fea0003800200 */
.L_x_161:
[----:B------:R-:W-:Y:S04]  /*2b90*/  BSSY.RECONVERGENT B0, `(.L_x_164) ;  /* 0x0000006000007945 */ /* 0x000fe80003800200 */
[----:B------:R-:W-:Y:S05]  /*2ba0*/  @P0 BRA `(.L_x_165) ;  /* 0x0000000000100947 */ /* 0x000fea0003800000 */
.L_x_166:
[----:B------:R-:W1:Y:S02]  /*2bb0*/  LDS R60, [R66+0x618] ;  /* 0x00061800423c7984 */ /* 0x000e640000000800 */
[----:B-1----:R-:W-:-:S05]  /*2bc0*/  FADD R61, R52, R60 ;  /* 0x0000003c343d7221 */ /* 0x002fca0000000000 */
[----:B------:R-:W1:Y:S02]  /*2bd0*/  ATOMS.CAST.SPIN P1, [R66+0x618], R60, R61 ;  /* 0x0006183c4200758d */ /* 0x000e64000182003d */
[----:B-1----:R-:W-:Y:S05]  /*2be0*/  @!P1 BRA `(.L_x_166) ;  /* 0xfffffffc00f09947 */ /* 0x002fea000383ffff */
.L_x_165:
[----:B------:R-:W-:Y:S05]  /*2bf0*/  BSYNC.RECONVERGENT B0 ;  /* 0x0000000000007941 */ /* 0x000fea0003800200 */
.L_x_164:
[----:B------:R-:W-:Y:S04]  /*2c00*/  BSSY.RECONVERGENT B0, `(.L_x_167) ;  /* 0x0000006000007945 */ /* 0x000fe80003800200 */
[----:B------:R-:W-:Y:S05]  /*2c10*/  @P0 BRA `(.L_x_168) ;  /* 0x0000000000100947 */ /* 0x000fea0003800000 */
.L_x_169:
[----:B------:R-:W1:Y:S02]  /*2c20*/  LDS R60, [R66+0x61c] ;  /* 0x00061c00423c7984 */ /* 0x000e640000000800 */
[----:B-1----:R-:W-:-:S05]  /*2c30*/  FADD R61, R53, R60 ;  /* 0x0000003c353d7221 */ /* 0x002fca0000000000 */
[----:B------:R-:W1:Y:S02]  /*2c40*/  ATOMS.CAST.SPIN P1, [R66+0x61c], R60, R61 ;  /* 0x00061c3c4200758d */ /* 0x000e64000182003d */
[----:B-1----:R-:W-:Y:S05]  /*2c50*/  @!P1 BRA `(.L_x_169) ;  /* 0xfffffffc00f09947 */ /* 0x002fea000383ffff */
.L_x_168:
[----:B------:R-:W-:Y:S05]  /*2c60*/  BSYNC.RECONVERGENT B0 ;  /* 0x0000000000007941 */ /* 0x000fea0003800200 */
.L_x_167:
[----:B------:R-:W-:Y:S04]  /*2c70*/  BSSY.RECONVERGENT B0, `(.L_x_170) ;  /* 0x0000006000007945 */ /* 0x000fe80003800200 */
[----:B------:R-:W-:Y:S05]  /*2c80*/  @P0 BRA `(.L_x_171) ;  /* 0x0000000000100947 */ /* 0x000fea0003800000 */
.L_x_172:
[----:B------:R-:W1:Y:S02]  /*2c90*/  LDS R60, [R66+0x700] ;  /* 0x00070000423c7984 */ /* 0x000e640000000800 */
[----:B-1----:R-:W-:-:S05]  /*2ca0*/  FADD R61, R54, R60 ;  /* 0x0000003c363d7221 */ /* 0x002fca0000000000 */
[----:B------:R-:W1:Y:S02]  /*2cb0*/  ATOMS.CAST.SPIN P1, [R66+0x700], R60, R61 ;  /* 0x0007003c4200758d */ /* 0x000e64000182003d */
[----:B-1----:R-:W-:Y:S05]  /*2cc0*/  @!P1 BRA `(.L_x_172) ;  /* 0xfffffffc00f09947 */ /* 0x002fea000383ffff */
.L_x_171:
[----:B------:R-:W-:Y:S05]  /*2cd0*/  BSYNC.RECONVERGENT B0 ;  /* 0x0000000000007941 */ /* 0x000fea0003800200 */
.L_x_170:
[----:B------:R-:W-:Y:S04]  /*2ce0*/  BSSY.RECONVERGENT B0, `(.L_x_173) ;  /* 0x0000006000007945 */ /* 0x000fe80003800200 */
[----:B------:R-:W-:Y:S05]  /*2cf0*/  @P0 BRA `(.L_x_174) ;  /* 0x0000000000100947 */ /* 0x000fea0003800000 */
.L_x_175:
[----:B------:R-:W1:Y:S02]  /*2d00*/  LDS R60, [R66+0x704] ;  /* 0x00070400423c7984 */ /* 0x000e640000000800 */
[----:B-1----:R-:W-:-:S05]  /*2d10*/  FADD R61, R55, R60 ;  /* 0x0000003c373d7221 */ /* 0x002fca0000000000 */
[----:B------:R-:W1:Y:S02]  /*2d20*/  ATOMS.CAST.SPIN P1, [R66+0x704], R60, R61 ;  /* 0x0007043c4200758d */ /* 0x000e64000182003d */
[----:B-1----:R-:W-:Y:S05]  /*2d30*/  @!P1 BRA `(.L_x_175) ;  /* 0xfffffffc00f09947 */ /* 0x002fea000383ffff */
.L_x_174:
[----:B------:R-:W-:Y:S05]  /*2d40*/  BSYNC.RECONVERGENT B0 ;  /* 0x0000000000007941 */ /* 0x000fea0003800200 */
.L_x_173:
[----:B------:R-:W-:Y:S04]  /*2d50*/  BSSY.RECONVERGENT B0, `(.L_x_176) ;  /* 0x0000006000007945 */ /* 0x000fe80003800200 */
[----:B------:R-:W-:Y:S05]  /*2d60*/  @P0 BRA `(.L_x_177) ;  /* 0x0000000000100947 */ /* 0x000fea0003800000 */
.L_x_178:
[----:B------:R-:W1:Y:S02]  /*2d70*/  LDS R60, [R66+0x708] ;  /* 0x00070800423c7984 */ /* 0x000e640000000800 */
[----:B-1----:R-:W-:-:S05]  /*2d80*/  FADD R61, R56, R60 ;  /* 0x0000003c383d7221 */ /* 0x002fca0000000000 */
[----:B------:R-:W1:Y:S02]  /*2d90*/  ATOMS.CAST.SPIN P1, [R66+0x708], R60, R61 ;  /* 0x0007083c4200758d */ /* 0x000e64000182003d */
[----:B-1----:R-:W-:Y:S05]  /*2da0*/  @!P1 BRA `(.L_x_178) ;  /* 0xfffffffc00f09947 */ /* 0x002fea000383ffff */
.L_x_177:
[----:B------:R-:W-:Y:S05]  /*2db0*/  BSYNC.RECONVERGENT B0 ;  /* 0x0000000000007941 */ /* 0x000fea0003800200 */
.L_x_176:
[----:B------:R-:W-:Y:S04]  /*2dc0*/  BSSY.RECONVERGENT B0, `(.L_x_179) ;  /* 0x0000006000007945 */ /* 0x000fe80003800200 */
[----:B------:R-:W-:Y:S05]  /*2dd0*/  @P0 BRA `(.L_x_180) ;  /* 0x0000000000100947 */ /* 0x000fea0003800000 */
.L_x_181:
[----:B------:R-:W1:Y:S02]  /*2de0*/  LDS R60, [R66+0x70c] ;  /* 0x00070c00423c7984 */ /* 0x000e640000000800 */
[----:B-1----:R-:W-:-:S05]  /*2df0*/  FADD R61, R57, R60 ;  /* 0x0000003c393d7221 */ /* 0x002fca0000000000 */
[----:B------:R-:W1:Y:S02]  /*2e00*/  ATOMS.CAST.SPIN P1, [R66+0x70c], R60, R61 ;  /* 0x00070c3c4200758d */ /* 0x000e64000182003d */
[----:B-1----:R-:W-:Y:S05]  /*2e10*/  @!P1 BRA `(.L_x_181) ;  /* 0xfffffffc00f09947 */ /* 0x002fea000383ffff */
.L_x_180:
[----:B------:R-:W-:Y:S05]  /*2e20*/  BSYNC.RECONVERGENT B0 ;  /* 0x0000000000007941 */ /* 0x000fea0003800200 */
.L_x_179:
[----:B------:R-:W-:Y:S04]  /*2e30*/  BSSY.RECONVERGENT B0, `(.L_x_182) ;  /* 0x0000006000007945 */ /* 0x000fe80003800200 */
[----:B------:R-:W-:Y:S05]  /*2e40*/  @P0 BRA `(.L_x_183) ;  /* 0x0000000000100947 */ /* 0x000fea0003800000 */
.L_x_184:
[----:B------:R-:W1:Y:S02]  /*2e50*/  LDS R60, [R66+0x710] ;  /* 0x00071000423c7984 */ /* 0x000e640000000800 */
[----:B-1----:R-:W-:-:S05]  /*2e60*/  FADD R61, R58, R60 ;  /* 0x0000003c3a3d7221 */ /* 0x002fca0000000000 */
[----:B------:R-:W1:Y:S02]  /*2e70*/  ATOMS.CAST.SPIN P1, [R66+0x710], R60, R61 ;  /* 0x0007103c4200758d */ /* 0x000e64000182003d */
[----:B-1----:R-:W-:Y:S05]  /*2e80*/  @!P1 BRA `(.L_x_184) ;  /* 0xfffffffc00f09947 */ /* 0x002fea000383ffff */
.L_x_183:
[----:B------:R-:W-:Y:S05]  /*2e90*/  BSYNC.RECONVERGENT B0 ;  /* 0x0000000000007941 */ /* 0x000fea0003800200 */
.L_x_182:
[----:B------:R-:W-:Y:S04]  /*2ea0*/  BSSY.RECONVERGENT B0, `(.L_x_185) ;  /* 0x0000006000007945 */ /* 0x000fe80003800200 */
[----:B------:R-:W-:Y:S05]  /*2eb0*/  @P0 BRA `(.L_x_186) ;  /* 0x0000000000100947 */ /* 0x000fea0003800000 */
.L_x_187:
[----:B------:R-:W1:Y:S02]  /*2ec0*/  LDS R60, [R66+0x714] ;  /* 0x00071400423c7984 */ /* 0x000e640000000800 */
[----:B-1----:R-:W-:-:S05]  /*2ed0*/  FADD R61, R59, R60 ;  /* 0x0000003c3b3d7221 */ /* 0x002fca0000000000 */
[----:B------:R-:W1:Y:S02]  /*2ee0*/  ATOMS.CAST.SPIN P1, [R66+0x714], R60, R61 ;  /* 0x0007143c4200758d */ /* 0x000e64000182003d */
[----:B-1----:R-:W-:Y:S05]  /*2ef0*/  @!P1 BRA `(.L_x_187) ;  /* 0xfffffffc00f09947 */ /* 0x002fea000383ffff */
.L_x_186:
[----:B------:R-:W-:Y:S05]  /*2f00*/  BSYNC.RECONVERGENT B0 ;  /* 0x0000000000007941 */ /* 0x000fea0003800200 */
.L_x_185:
[----:B------:R-:W-:Y:S04]  /*2f10*/  BSSY.RECONVERGENT B0, `(.L_x_188) ;  /* 0x0000006000007945 */ /* 0x000fe80003800200 */
[----:B------:R-:W-:Y:S05]  /*2f20*/  @P0 BRA `(.L_x_189) ;  /* 0x0000000000100947 */ /* 0x000fea0003800000 */
.L_x_190:
[----:B------:R-:W1:Y:S02]  /*2f30*/  LDS R60, [R66+0x718] ;  /* 0x00071800423c7984 */ /* 0x000e640000000800 */
[----:B-1----:R-:W-:-:S05]  /*2f40*/  FADD R61, R68, R60 ;  /* 0x0000003c443d7221 */ /* 0x002fca0000000000 */
[----:B------:R-:W1:Y:S02]  /*2f50*/  ATOMS.CAST.SPIN P1, [R66+0x718], R60, R61 ;  /* 0x0007183c4200758d */ /* 0x000e64000182003d */
[----:B-1----:R-:W-:Y:S05]  /*2f60*/  @!P1 BRA `(.L_x_190) ;  /* 0xfffffffc00f09947 */ /* 0x002fea000383ffff */
.L_x_189:
[----:B------:R-:W-:Y:S05]  /*2f70*/  BSYNC.RECONVERGENT B0 ;  /* 0x0000000000007941 */ /* 0x000fea0003800200 */
.L_x_188:
[----:B------:R-:W-:Y:S04]  /*2f80*/  BSSY.RECONVERGENT B0, `(.L_x_191) ;  /* 0x0000006000007945 */ /* 0x000fe80003800200 */
[----:B------:R-:W-:Y:S05]  /*2f90*/  @P0 BRA `(.L_x_192) ;  /* 0x0000000000100947 */ /* 0x000fea0003800000 */
.L_x_193:
[----:B------:R-:W1:Y:S02]  /*2fa0*/  LDS R60, [R66+0x71c] ;  /* 0x00071c00423c7984 */ /* 0x000e640000000800 */
[----:B-1----:R-:W-:-:S05]  /*2fb0*/  FADD R61, R69, R60 ;  /* 0x0000003c453d7221 */ /* 0x002fca0000000000 */
[----:B------:R-:W1:Y:S02]  /*2fc0*/  ATOMS.CAST.SPIN P0, [R66+0x71c], R60, R61 ;  /* 0x00071c3c4200758d */ /* 0x000e64000180003d */
[----:B-1----:R-:W-:Y:S05]  /*2fd0*/  @!P0 BRA `(.L_x_193) ;  /* 0xfffffffc00f08947 */ /* 0x002fea000383ffff */
.L_x_192:
[----:B------:R-:W-:Y:S05]  /*2fe0*/  BSYNC.RECONVERGENT B0 ;  /* 0x0000000000007941 */ /* 0x000fea0003800200 */
.L_x_191:
[----:B------:R-:W1:Y:S01]  /*2ff0*/  S2R R79, SR_CgaCtaId ;  /* 0x00000000004f7919 */ /* 0x000e620000008800 */
[----:B------:R-:W-:Y:S02]  /*3000*/  LOP3.LUT R61, R2, 0x1, RZ, 0xc0, !PT ;  /* 0x00000001023d7812 */ /* 0x000fe400078ec0ff */
[----:B------:R-:W-:Y:S01]  /*3010*/  SHF.R.U32.HI R60, RZ, 0x1, R2 ;  /* 0x00000001ff3c7819 */ /* 0x000fe20000011602 */
[----:B------:R-:W-:Y:S01]  /*3020*/  BAR.SYNC.DEFER_BLOCKING 0x0 ;  /* 0x0000000000007b1d */ /* 0x000fe20000010000 */
[----:B------:R-:W-:Y:S02]  /*3030*/  LEA R61, R61, R0, 0x5 ;  /* 0x000000003d3d7211 */ /* 0x000fe400078e28ff */
[----:B------:R-:W-:Y:S02]  /*3040*/  MOV R98, 0x400 ;  /* 0x0000040000627802 */ /* 0x000fe40000000f00 */
[C---:B------:R-:W-:Y:S01]  /*3050*/  IADD3 R82, P0, PT, R63.reuse, UR5, RZ ;  /* 0x000000053f527c10 */ /* 0x040fe2000ff1e0ff */
[----:B------:R-:W-:Y:S01]  /*3060*/  IMAD R61, R60, 0x40, R61 ;  /* 0x000000403c3d7824 */ /* 0x000fe200078e023d */
[----:B------:R-:W-:-:S02]  /*3070*/  LOP3.LUT R63, R63, R62, RZ, 0x3c, !PT ;  /* 0x0000003e3f3f7212 */ /* 0x000fc400078e3cff */
[----:B------:R-:W-:Y:S02]  /*3080*/  IADD3.X R83, PT, PT, R62, UR4, RZ, P0, !PT ;  /* 0x000000043e537c10 */ /* 0x000fe400087fe4ff */
[----:B------:R-:W-:Y:S02]  /*3090*/  IADD3 R80, P0, PT, R82, UR5, RZ ;  /* 0x0000000552507c10 */ /* 0x000fe4000ff1e0ff */
[----:B------:R-:W-:Y:S02]  /*30a0*/  LOP3.LUT R62, R63, R62, RZ, 0x3c, !PT ;  /* 0x0000003e3f3e7212 */ /* 0x000fe400078e3cff */
[----:B------:R-:W-:Y:S02]  /*30b0*/  IADD3.X R81, PT, PT, R83, UR4, RZ, P0, !PT ;  /* 0x0000000453517c10 */ /* 0x000fe400087fe4ff */
[----:B------:R-:W-:Y:S02]  /*30c0*/  IADD3 R78, P0, PT, R80, UR5, RZ ;  /* 0x00000005504e7c10 */ /* 0x000fe4000ff1e0ff */
[----:B------:R-:W-:-:S02]  /*30d0*/  LOP3.LUT R63, R63, R62, RZ, 0x3c, !PT ;  /* 0x0000003e3f3f7212 */ /* 0x000fc400078e3cff */
[----:B------:R-:W-:Y:S02]  /*30e0*/  IADD3 R64, PT, PT, R64, 0x1, RZ ;  /* 0x0000000140407810 */ /* 0x000fe40007ffe0ff */
[----:B-1----:R-:W-:Y:S02]  /*30f0*/  LEA R98, R79, R98, 0x18 ;  /* 0x000000624f627211 */ /* 0x002fe400078ec0ff */
[----:B------:R-:W-:Y:S02]  /*3100*/  IADD3.X R79, PT, PT, R81, UR4, RZ, P0, !PT ;  /* 0x00000004514f7c10 */ /* 0x000fe400087fe4ff */
[----:B------:R-:W-:Y:S02]  /*3110*/  LEA R66, R61, R98, 0x2 ;  /* 0x000000623d427211 */ /* 0x000fe400078e10ff */
[----:B------:R-:W-:-:S03]  /*3120*/  IADD3 R60, P0, PT, R78, UR5, RZ ;  /* 0x000000054e3c7c10 */ /* 0x000fc6000ff1e0ff */
[----:B------:R-:W1:Y:S01]  /*3130*/  LDS R85, [R66] ;  /* 0x0000000042557984 */ /* 0x000e620000000800 */
[----:B------:R-:W-:-:S03]  /*3140*/  IADD3.X R61, PT, PT, R79, UR4, RZ, P0, !PT ;  /* 0x000000044f3d7c10 */ /* 0x000fc600087fe4ff */
[----:B------:R-:W2:Y:S04]  /*3150*/  LDS R87, [R66+0x400] ;  /* 0x0004000042577984 */ /* 0x000ea80000000800 */
[----:B------:R-:W3:Y:S04]  /*3160*/  LDS R89, [R66+0x800] ;  /* 0x0008000042597984 */ /* 0x000ee80000000800 */
[----:B------:R-:W4:Y:S04]  /*3170*/  LDS R91, [R66+0xc00] ;  /* 0x000c0000425b7984 */ /* 0x000f280000000800 */
[----:B------:R-:W5:Y:S04]  /*3180*/  LDS R93, [R66+0x1000] ;  /* 0x00100000425d7984 */ /* 0x000f680000000800 */
[----:B------:R-:W0:Y:S04]  /*3190*/  LDS R95, [R66+0x1400] ;  /* 0x00140000425f7984 */ /* 0x000e280000000800 */
[----:B------:R-:W0:Y:S04]  /*31a0*/  LDS R97, [R66+0x1800] ;  /* 0x0018000042617984 */ /* 0x000e280000000800 */
[----:B------:R-:W0:Y:S04]  /*31b0*/  LDS R99, [R66+0x1c00] ;  /* 0x001c000042637984 */ /* 0x000e280000000800 */
[----:B-1----:R1:W-:Y:S04]  /*31c0*/  STG.E desc[UR12][R62.64], R85 ;  /* 0x000000553e007986 */ /* 0x0023e8000c10190c */
[----:B--2---:R2:W-:Y:S04]  /*31d0*/  STG.E desc[UR12][R82.64], R87 ;  /* 0x0000005752007986 */ /* 0x0045e8000c10190c */
[----:B---3--:R3:W-:Y:S01]  /*31e0*/  STG.E desc[UR12][R80.64], R89 ;  /* 0x0000005950007986 */ /* 0x0087e2000c10190c */
[----:B-1----:R-:W-:-:S03]  /*31f0*/  IADD3 R62, P0, PT, R60, UR5, RZ ;  /* 0x000000053c3e7c10 */ /* 0x002fc6000ff1e0ff */
[----:B----4-:R-:W-:Y:S01]  /*3200*/  STG.E desc[UR12][R78.64], R91 ;  /* 0x0000005b4e007986 */ /* 0x010fe2000c10190c */
[----:B------:R-:W-:-:S03]  /*3210*/  IADD3.X R63, PT, PT, R61, UR4, RZ, P0, !PT ;  /* 0x000000043d3f7c10 */ /* 0x000fc600087fe4ff */
[----:B-----5:R-:W-:Y:S01]  /*3220*/  STG.E desc[UR12][R60.64], R93 ;  /* 0x0000005d3c007986 */ /* 0x020fe2000c10190c */
[----:B--2---:R-:W-:Y:S02]  /*3230*/  IADD3 R82, P1, PT, R62, UR5, RZ ;  /* 0x000000053e527c10 */ /* 0x004fe4000ff3e0ff */
[----:B------:R-:W-:Y:S01]  /*3240*/  ISETP.GE.U32.AND P0, PT, R64, 0x2, PT ;  /* 0x000000024000780c */ /* 0x000fe20003f06070 */
[----:B0-----:R0:W-:Y:S01]  /*3250*/  STG.E desc[UR12][R62.64], R95 ;  /* 0x0000005f3e007986 */ /* 0x0011e2000c10190c */
[----:B------:R-:W-:Y:S02]  /*3260*/  IADD3.X R83, PT, PT, R63, UR4, RZ, P1, !PT ;  /* 0x000000043f537c10 */ /* 0x000fe40008ffe4ff */
[----:B---3--:R-:W-:-:S03]  /*3270*/  IADD3 R80, P1, PT, R82, UR5, RZ ;  /* 0x0000000552507c10 */ /* 0x008fc6000ff3e0ff */
[----:B------:R1:W-:Y:S01]  /*3280*/  STG.E desc[UR12][R82.64], R97 ;  /* 0x0000006152007986 */ /* 0x0003e2000c10190c */
[----:B------:R-:W-:-:S05]  /*3290*/  IADD3.X R81, PT, PT, R83, UR4, RZ, P1, !PT ;  /* 0x0000000453517c10 */ /* 0x000fca0008ffe4ff */
[----:B------:R1:W-:Y:S01]  /*32a0*/  STG.E desc[UR12][R80.64], R99 ;  /* 0x0000006350007986 */ /* 0x0003e2000c10190c */
[----:B------:R-:W-:Y:S01]  /*32b0*/  @!P0 BAR.SYNC.DEFER_BLOCKING 0x0 ;  /* 0x0000000000008b1d */ /* 0x000fe20000010000 */
[----:B0-----:R-:W-:-:S04]  /*32c0*/  IADD3 R63, P1, PT, R80, UR5, RZ ;  /* 0x00000005503f7c10 */ /* 0x001fc8000ff3e0ff */
[----:B------:R-:W-:Y:S01]  /*32d0*/  IADD3.X R62, PT, PT, R81, UR4, RZ, P1, !PT ;  /* 0x00000004513e7c10 */ /* 0x000fe20008ffe4ff */
[----:B------:R-:W-:Y:S08]  /*32e0*/  @!P0 BRA `(.L_x_194) ;  /* 0xffffffdc00fc8947 */ /* 0x000ff0000383ffff */
[----:B------:R-:W-:Y:S05]  /*32f0*/  EXIT ;  /* 0x000000000000794d */ /* 0x000fea0003800000 */
.L_x_195:
[----:B------:R-:W-:-:S00]  /*3300*/  BRA `(.L_x_195) ;  /* 0xfffffffc00fc7947 */ /* 0x000fc0000383ffff */
[----:B------:R-:W-:-:S00]  /*3310*/  NOP ;  /* 0x0000000000007918 */ /* 0x000fc00000000000 */
        /* <DEDUP_REMOVED lines=14> */
.L_x_196:


//--------------------- .nv.shared.bigBlocksMatmulV5 --------------------------
	.section	.nv.shared.bigBlocksMatmulV5,"aw",@nobits
	.sectionflags	@""
	.align	4
.nv.shared.bigBlocksMatmulV5:
	.zero		9216


//--------------------- .nv.shared.reserved.0     --------------------------
	.section	.nv.shared.reserved.0,"aw",@nobits
	.weak		__nv_reservedSMEM_offset_0_alias
	.size		__nv_reservedSMEM_offset_0_alias, 0, 64
	.other		__nv_reservedSMEM_offset_0_alias,@"STO_CUDA_RESERVED_SHARED STV_DEFAULT"
__nv_reservedSMEM_offset_0_alias:
	.zero		0
	.zero		64


//--------------------- .nv.constant0.bigBlocksMatmulV5 --------------------------
	.section	.nv.constant0.bigBlocksMatmulV5,"a",@progbits
	.sectionflags	@""
	.align	4
.nv.constant0.bigBlocksMatmulV5:
	.zero		924


//--------------------- SYMBOLS --------------------------

	.type		.nv.reservedSmem.offset0,@object
	.size		.nv.reservedSmem.offset0,0x4
	.type		.nv.reservedSmem.cap,@object
	.size		.nv.reservedSmem.cap,0x4
